	.target	sm_90a

	.elftype	@"ET_EXEC"


//--------------------- .note.nv.tkinfo           --------------------------
	.section	.note.nv.tkinfo,"",@"SHT_NOTE"
	.sectionflags	@"SHF_NOTE_NV_TKINFO"
	.tkinfo
        /*0018*/ 	.word	0x00000002
        /*0030*/ 	.string	""
        /*0030*/ 	.string	"ptxas"
        /*0030*/ 	.string	"Cuda compilation tools, release 13.0, V13.0.88"
        /*0030*/ 	.string	"Build cuda_13.0.r13.0/compiler.36424714_0"
        /*0030*/ 	.string	"-arch sm_90a -m 64 "



//--------------------- .note.nv.cuinfo           --------------------------
	.section	.note.nv.cuinfo,"",@"SHT_NOTE"
	.sectionflags	@"SHF_NOTE_NV_CUINFO"
        /*0018*/ 	.short	0x0002
        /*001a*/ 	.short	0x005a
        /*001c*/ 	.short	0x0082
	.zero		2


//--------------------- .nv.info                  --------------------------
	.section	.nv.info,"",@"SHT_CUDA_INFO"
	.align	4


	//----- nvinfo : EIATTR_REGCOUNT
	.align		4
        /*0000*/ 	.byte	0x04, 0x2f
        /*0002*/ 	.short	(.L_12 - .L_11)
	.align		4
.L_11:
        /*0004*/ 	.word	index@(_ZN7cutlass13device_kernelINS_4gemm6kernel13GemmUniversalIN4cute5tupleIJiiiiEEENS1_10collective13CollectiveMmaINS1_37MainloopSm90TmaGmmaWarpSpecializedFP8ILi37ENS5_IJNS4_1CILi1EEESB_SB_EEENS1_32KernelTmaWarpSpecializedPingpongEEENS5_IJNSA_ILi64EEENSA_ILi128EEENSA_ILi32EEEEEENS_12float_e4m3_tENS5_IJlSB_lEEESJ_SK_NS4_8TiledMMAINS4_8MMA_AtomIJNS4_4SM904GMMA31MMA_64x128x32_F32E4M3E4M3_SS_TNILNSO_7ScaleInE1ELSQ_1EEEEEENS4_6LayoutISC_NS5_IJNSA_ILi0EEESU_SU_EEEEENS5_IJNS4_10UnderscoreESX_SX_EEEEENS4_13SM90_TMA_LOADENS4_14ComposedLayoutINS4_7SwizzleILi1ELi4ELi3EEENS4_18smem_ptr_flag_bitsILi8EEENST_INS5_IJNSA_ILi8EEESH_EEENS5_IJSH_SB_EEEEEEEvNS4_8identityES10_S1A_vS1B_EENS_8epilogue10collective6detail29Sm90TmaWarpSpecializedAdapterINS1E_15DefaultEpilogueISJ_SK_SK_NS1D_6thread17LinearCombinationISJ_Li1EffLNS1I_9ScaleType4KindE0ELNS_15FloatRoundStyleE2ESJ_EENS1_15EpilogueDefaultEEEEEvvEEEEvNT_6ParamsE)
        /*0008*/ 	.word	0x000000a8


	//----- nvinfo : EIATTR_FRAME_SIZE
	.align		4
.L_12:
        /*000c*/ 	.byte	0x04, 0x11
        /*000e*/ 	.short	(.L_14 - .L_13)
	.align		4
.L_13:
        /*0010*/ 	.word	index@(_ZN7cutlass13device_kernelINS_4gemm6kernel13GemmUniversalIN4cute5tupleIJiiiiEEENS1_10collective13CollectiveMmaINS1_37MainloopSm90TmaGmmaWarpSpecializedFP8ILi37ENS5_IJNS4_1CILi1EEESB_SB_EEENS1_32KernelTmaWarpSpecializedPingpongEEENS5_IJNSA_ILi64EEENSA_ILi128EEENSA_ILi32EEEEEENS_12float_e4m3_tENS5_IJlSB_lEEESJ_SK_NS4_8TiledMMAINS4_8MMA_AtomIJNS4_4SM904GMMA31MMA_64x128x32_F32E4M3E4M3_SS_TNILNSO_7ScaleInE1ELSQ_1EEEEEENS4_6LayoutISC_NS5_IJNSA_ILi0EEESU_SU_EEEEENS5_IJNS4_10UnderscoreESX_SX_EEEEENS4_13SM90_TMA_LOADENS4_14ComposedLayoutINS4_7SwizzleILi1ELi4ELi3EEENS4_18smem_ptr_flag_bitsILi8EEENST_INS5_IJNSA_ILi8EEESH_EEENS5_IJSH_SB_EEEEEEEvNS4_8identityES10_S1A_vS1B_EENS_8epilogue10collective6detail29Sm90TmaWarpSpecializedAdapterINS1E_15DefaultEpilogueISJ_SK_SK_NS1D_6thread17LinearCombinationISJ_Li1EffLNS1I_9ScaleType4KindE0ELNS_15FloatRoundStyleE2ESJ_EENS1_15EpilogueDefaultEEEEEvvEEEEvNT_6ParamsE)
        /*0014*/ 	.word	0x00000000


	//----- nvinfo : EIATTR_MIN_STACK_SIZE
	.align		4
.L_14:
        /*0018*/ 	.byte	0x04, 0x12
        /*001a*/ 	.short	(.L_16 - .L_15)
	.align		4
.L_15:
        /*001c*/ 	.word	index@(_ZN7cutlass13device_kernelINS_4gemm6kernel13GemmUniversalIN4cute5tupleIJiiiiEEENS1_10collective13CollectiveMmaINS1_37MainloopSm90TmaGmmaWarpSpecializedFP8ILi37ENS5_IJNS4_1CILi1EEESB_SB_EEENS1_32KernelTmaWarpSpecializedPingpongEEENS5_IJNSA_ILi64EEENSA_ILi128EEENSA_ILi32EEEEEENS_12float_e4m3_tENS5_IJlSB_lEEESJ_SK_NS4_8TiledMMAINS4_8MMA_AtomIJNS4_4SM904GMMA31MMA_64x128x32_F32E4M3E4M3_SS_TNILNSO_7ScaleInE1ELSQ_1EEEEEENS4_6LayoutISC_NS5_IJNSA_ILi0EEESU_SU_EEEEENS5_IJNS4_10UnderscoreESX_SX_EEEEENS4_13SM90_TMA_LOADENS4_14ComposedLayoutINS4_7SwizzleILi1ELi4ELi3EEENS4_18smem_ptr_flag_bitsILi8EEENST_INS5_IJNSA_ILi8EEESH_EEENS5_IJSH_SB_EEEEEEEvNS4_8identityES10_S1A_vS1B_EENS_8epilogue10collective6detail29Sm90TmaWarpSpecializedAdapterINS1E_15DefaultEpilogueISJ_SK_SK_NS1D_6thread17LinearCombinationISJ_Li1EffLNS1I_9ScaleType4KindE0ELNS_15FloatRoundStyleE2ESJ_EENS1_15EpilogueDefaultEEEEEvvEEEEvNT_6ParamsE)
        /*0020*/ 	.word	0x00000000
.L_16:


//--------------------- .nv.compat                --------------------------
	.section	.nv.compat,"",@"SHT_CUDA_COMPAT_INFO"
	.align	4
        /*0000*/ 	.byte	0x02, 0x09, 0x01, 0x00, 0x02, 0x02, 0x04, 0x00, 0x02, 0x05, 0x05, 0x00, 0x03, 0x07, 0x01, 0x01
        /*0010*/ 	.byte	0x02, 0x03, 0x01, 0x00, 0x02, 0x06, 0x01, 0x00, 0x04, 0x0b, 0x08, 0x00, 0x00, 0x00, 0x00, 0x00
        /*0020*/ 	.byte	0x00, 0x00, 0x00, 0x00


//--------------------- .nv.info._ZN7cutlass13device_kernelINS_4gemm6kernel13GemmUniversalIN4cute5tupleIJiiiiEEENS1_10collective13CollectiveMmaINS1_37MainloopSm90TmaGmmaWarpSpecializedFP8ILi37ENS5_IJNS4_1CILi1EEESB_SB_EEENS1_32KernelTmaWarpSpecializedPingpongEEENS5_IJNSA_ILi64EEENSA_ILi128EEENSA_ILi32EEEEEENS_12float_e4m3_tENS5_IJlSB_lEEESJ_SK_NS4_8TiledMMAINS4_8MMA_AtomIJNS4_4SM904GMMA31MMA_64x128x32_F32E4M3E4M3_SS_TNILNSO_7ScaleInE1ELSQ_1EEEEEENS4_6LayoutISC_NS5_IJNSA_ILi0EEESU_SU_EEEEENS5_IJNS4_10UnderscoreESX_SX_EEEEENS4_13SM90_TMA_LOADENS4_14ComposedLayoutINS4_7SwizzleILi1ELi4ELi3EEENS4_18smem_ptr_flag_bitsILi8EEENST_INS5_IJNSA_ILi8EEESH_EEENS5_IJSH_SB_EEEEEEEvNS4_8identityES10_S1A_vS1B_EENS_8epilogue10collective6detail29Sm90TmaWarpSpecializedAdapterINS1E_15DefaultEpilogueISJ_SK_SK_NS1D_6thread17LinearCombinationISJ_Li1EffLNS1I_9ScaleType4KindE0ELNS_15FloatRoundStyleE2ESJ_EENS1_15EpilogueDefaultEEEEEvvEEEEvNT_6ParamsE --------------------------
	.section	.nv.info._ZN7cutlass13device_kernelINS_4gemm6kernel13GemmUniversalIN4cute5tupleIJiiiiEEENS1_10collective13CollectiveMmaINS1_37MainloopSm90TmaGmmaWarpSpecializedFP8ILi37ENS5_IJNS4_1CILi1EEESB_SB_EEENS1_32KernelTmaWarpSpecializedPingpongEEENS5_IJNSA_ILi64EEENSA_ILi128EEENSA_ILi32EEEEEENS_12float_e4m3_tENS5_IJlSB_lEEESJ_SK_NS4_8TiledMMAINS4_8MMA_AtomIJNS4_4SM904GMMA31MMA_64x128x32_F32E4M3E4M3_SS_TNILNSO_7ScaleInE1ELSQ_1EEEEEENS4_6LayoutISC_NS5_IJNSA_ILi0EEESU_SU_EEEEENS5_IJNS4_10UnderscoreESX_SX_EEEEENS4_13SM90_TMA_LOADENS4_14ComposedLayoutINS4_7SwizzleILi1ELi4ELi3EEENS4_18smem_ptr_flag_bitsILi8EEENST_INS5_IJNSA_ILi8EEESH_EEENS5_IJSH_SB_EEEEEEEvNS4_8identityES10_S1A_vS1B_EENS_8epilogue10collective6detail29Sm90TmaWarpSpecializedAdapterINS1E_15DefaultEpilogueISJ_SK_SK_NS1D_6thread17LinearCombinationISJ_Li1EffLNS1I_9ScaleType4KindE0ELNS_15FloatRoundStyleE2ESJ_EENS1_15EpilogueDefaultEEEEEvvEEEEvNT_6ParamsE,"",@"SHT_CUDA_INFO"
	.sectionflags	@""
	.align	4


	//----- nvinfo : EIATTR_CUDA_API_VERSION
	.align		4
        /*0000*/ 	.byte	0x04, 0x37
        /*0002*/ 	.short	(.L_18 - .L_17)
.L_17:
        /*0004*/ 	.word	0x00000082


	//----- nvinfo : EIATTR_KPARAM_INFO
	.align		4
.L_18:
        /*0008*/ 	.byte	0x04, 0x17
        /*000a*/ 	.short	(.L_20 - .L_19)
.L_19:
        /*000c*/ 	.word	0x00000000
        /*0010*/ 	.short	0x0000
        /*0012*/ 	.short	0x0070
        /*0014*/ 	.byte	0x00, 0xf0, 0x01, 0x10


	//----- nvinfo : EIATTR_SPARSE_MMA_MASK
	.align		4
.L_20:
        /*0018*/ 	.byte	0x03, 0x50
        /*001a*/ 	.short	0x0000


	//----- nvinfo : EIATTR_MAXREG_COUNT
	.align		4
        /*001c*/ 	.byte	0x03, 0x1b
        /*001e*/ 	.short	0x00a8


	//----- nvinfo : EIATTR_NUM_BARRIERS
	.align		4
        /*0020*/ 	.byte	0x02, 0x4c
        /*0022*/ 	.byte	0x01
	.zero		1


	//----- nvinfo : EIATTR_MERCURY_ISA_VERSION
	.align		4
        /*0024*/ 	.byte	0x03, 0x5f
        /*0026*/ 	.short	0x0101


	//----- nvinfo : EIATTR_INT_WARP_WIDE_INSTR_OFFSETS
	.align		4
        /*0028*/ 	.byte	0x04, 0x31
        /*002a*/ 	.short	(.L_22 - .L_21)


	//   ....[0]....
.L_21:
        /*002c*/ 	.word	0x00000870


	//   ....[1]....
        /*0030*/ 	.word	0x00000890


	//   ....[2]....
        /*0034*/ 	.word	0x00000910


	//   ....[3]....
        /*0038*/ 	.word	0x00000920


	//   ....[4]....
        /*003c*/ 	.word	0x00000930


	//   ....[5]....
        /*0040*/ 	.word	0x00000950


	//   ....[6]....
        /*0044*/ 	.word	0x000009a0


	//   ....[7]....
        /*0048*/ 	.word	0x000009c0


	//----- nvinfo : EIATTR_COOP_GROUP_MASK_REGIDS
	.align		4
.L_22:
        /*004c*/ 	.byte	0x04, 0x29
        /*004e*/ 	.short	(.L_24 - .L_23)


	//   ....[0]....
.L_23:
        /*0050*/ 	.word	0xffffffff


	//   ....[1]....
        /*0054*/ 	.word	0xffffffff


	//   ....[2]....
        /*0058*/ 	.word	0xffffffff


	//   ....[3]....
        /*005c*/ 	.word	0xffffffff


	//   ....[4]....
        /*0060*/ 	.word	0xffffffff


	//   ....[5]....
        /*0064*/ 	.word	0xffffffff


	//----- nvinfo : EIATTR_COOP_GROUP_INSTR_OFFSETS
	.align		4
.L_24:
        /*0068*/ 	.byte	0x04, 0x28
        /*006a*/ 	.short	(.L_26 - .L_25)


	//   ....[0]....
.L_25:
        /*006c*/ 	.word	0x00000060


	//   ....[1]....
        /*0070*/ 	.word	0x00000070


	//   ....[2]....
        /*0074*/ 	.word	0x00000130


	//   ....[3]....
        /*0078*/ 	.word	0x00000710


	//   ....[4]....
        /*007c*/ 	.word	0x00000750


	//   ....[5]....
        /*0080*/ 	.word	0x00000790


	//----- nvinfo : EIATTR_REG_RECONFIG
	.align		4
.L_26:
        /*0084*/ 	.byte	0x01, 0x54
	.zero		2


	//----- nvinfo : EIATTR_MBARRIER_INSTR_OFFSETS
	.align		4
        /*0088*/ 	.byte	0x04, 0x39
        /*008a*/ 	.short	(.L_28 - .L_27)


	//   ....[0]....
.L_27:
        /*008c*/ 	.word	0x00000250
        /*0090*/ 	.word	0x000000ff
        /*0094*/ 	.word	0x00000000
        /*0098*/ 	.short	0x0100
        /*009a*/ 	.byte	0x08
	.zero		1


	//   ....[1]....
        /*009c*/ 	.word	0x00000260
        /*00a0*/ 	.word	0x000000ff
        /*00a4*/ 	.word	0x00000128
        /*00a8*/ 	.short	0x0100
        /*00aa*/ 	.byte	0x08
	.zero		1


	//   ....[2]....
        /*00ac*/ 	.word	0x00000270
        /*00b0*/ 	.word	0x000000ff
        /*00b4*/ 	.word	0x00000008
        /*00b8*/ 	.short	0x0100
        /*00ba*/ 	.byte	0x08
	.zero		1


	//   ....[3]....
        /*00bc*/ 	.word	0x00000280
        /*00c0*/ 	.word	0x000000ff
        /*00c4*/ 	.word	0x00000130
        /*00c8*/ 	.short	0x0100
        /*00ca*/ 	.byte	0x08
	.zero		1


	//   ....[4]....
        /*00cc*/ 	.word	0x00000290
        /*00d0*/ 	.word	0x000000ff
        /*00d4*/ 	.word	0x00000010
        /*00d8*/ 	.short	0x0100
        /*00da*/ 	.byte	0x08
	.zero		1


	//   ....[5]....
        /*00dc*/ 	.word	0x000002a0
        /*00e0*/ 	.word	0x000000ff
        /*00e4*/ 	.word	0x00000138
        /*00e8*/ 	.short	0x0100
        /*00ea*/ 	.byte	0x08
	.zero		1


	//   ....[6]....
        /*00ec*/ 	.word	0x000002b0
        /*00f0*/ 	.word	0x000000ff
        /*00f4*/ 	.word	0x00000018
        /*00f8*/ 	.short	0x0100
        /*00fa*/ 	.byte	0x08
	.zero		1


	//   ....[7]....
        /*00fc*/ 	.word	0x000002c0
        /*0100*/ 	.word	0x000000ff
        /*0104*/ 	.word	0x00000140
        /*0108*/ 	.short	0x0100
        /*010a*/ 	.byte	0x08
	.zero		1


	//   ....[8]....
        /*010c*/ 	.word	0x000002d0
        /*0110*/ 	.word	0x000000ff
        /*0114*/ 	.word	0x00000020
        /*0118*/ 	.short	0x0100
        /*011a*/ 	.byte	0x08
	.zero		1


	//   ....[9]....
        /*011c*/ 	.word	0x000002e0
        /*0120*/ 	.word	0x000000ff
        /*0124*/ 	.word	0x00000148
        /*0128*/ 	.short	0x0100
        /*012a*/ 	.byte	0x08
	.zero		1


	//   ....[10]....
        /*012c*/ 	.word	0x000002f0
        /*0130*/ 	.word	0x000000ff
        /*0134*/ 	.word	0x00000028
        /*0138*/ 	.short	0x0100
        /*013a*/ 	.byte	0x08
	.zero		1


	//   ....[11]....
        /*013c*/ 	.word	0x00000300
        /*0140*/ 	.word	0x000000ff
        /*0144*/ 	.word	0x00000150
        /*0148*/ 	.short	0x0100
        /*014a*/ 	.byte	0x08
	.zero		1


	//   ....[12]....
        /*014c*/ 	.word	0x00000310
        /*0150*/ 	.word	0x000000ff
        /*0154*/ 	.word	0x00000030
        /*0158*/ 	.short	0x0100
        /*015a*/ 	.byte	0x08
	.zero		1


	//   ....[13]....
        /*015c*/ 	.word	0x00000320
        /*0160*/ 	.word	0x000000ff
        /*0164*/ 	.word	0x00000158
        /*0168*/ 	.short	0x0100
        /*016a*/ 	.byte	0x08
	.zero		1


	//   ....[14]....
        /*016c*/ 	.word	0x00000330
        /*0170*/ 	.word	0x000000ff
        /*0174*/ 	.word	0x00000038
        /*0178*/ 	.short	0x0100
        /*017a*/ 	.byte	0x08
	.zero		1


	//   ....[15]....
        /*017c*/ 	.word	0x00000340
        /*0180*/ 	.word	0x000000ff
        /*0184*/ 	.word	0x00000160
        /*0188*/ 	.short	0x0100
        /*018a*/ 	.byte	0x08
	.zero		1


	//   ....[16]....
        /*018c*/ 	.word	0x00000350
        /*0190*/ 	.word	0x000000ff
        /*0194*/ 	.word	0x00000040
        /*0198*/ 	.short	0x0100
        /*019a*/ 	.byte	0x08
	.zero		1


	//   ....[17]....
        /*019c*/ 	.word	0x00000360
        /*01a0*/ 	.word	0x000000ff
        /*01a4*/ 	.word	0x00000168
        /*01a8*/ 	.short	0x0100
        /*01aa*/ 	.byte	0x08
	.zero		1


	//   ....[18]....
        /*01ac*/ 	.word	0x00000370
        /*01b0*/ 	.word	0x000000ff
        /*01b4*/ 	.word	0x00000048
        /*01b8*/ 	.short	0x0100
        /*01ba*/ 	.byte	0x08
	.zero		1


	//   ....[19]....
        /*01bc*/ 	.word	0x00000380
        /*01c0*/ 	.word	0x000000ff
        /*01c4*/ 	.word	0x00000170
        /*01c8*/ 	.short	0x0100
        /*01ca*/ 	.byte	0x08
	.zero		1


	//   ....[20]....
        /*01cc*/ 	.word	0x00000390
        /*01d0*/ 	.word	0x000000ff
        /*01d4*/ 	.word	0x00000050
        /*01d8*/ 	.short	0x0100
        /*01da*/ 	.byte	0x08
	.zero		1


	//   ....[21]....
        /*01dc*/ 	.word	0x000003a0
        /*01e0*/ 	.word	0x000000ff
        /*01e4*/ 	.word	0x00000178
        /*01e8*/ 	.short	0x0100
        /*01ea*/ 	.byte	0x08
	.zero		1


	//   ....[22]....
        /*01ec*/ 	.word	0x000003b0
        /*01f0*/ 	.word	0x000000ff
        /*01f4*/ 	.word	0x00000058
        /*01f8*/ 	.short	0x0100
        /*01fa*/ 	.byte	0x08
	.zero		1


	//   ....[23]....
        /*01fc*/ 	.word	0x000003c0
        /*0200*/ 	.word	0x000000ff
        /*0204*/ 	.word	0x00000180
        /*0208*/ 	.short	0x0100
        /*020a*/ 	.byte	0x08
	.zero		1


	//   ....[24]....
        /*020c*/ 	.word	0x000003d0
        /*0210*/ 	.word	0x000000ff
        /*0214*/ 	.word	0x00000060
        /*0218*/ 	.short	0x0100
        /*021a*/ 	.byte	0x08
	.zero		1


	//   ....[25]....
        /*021c*/ 	.word	0x000003e0
        /*0220*/ 	.word	0x000000ff
        /*0224*/ 	.word	0x00000188
        /*0228*/ 	.short	0x0100
        /*022a*/ 	.byte	0x08
	.zero		1


	//   ....[26]....
        /*022c*/ 	.word	0x000003f0
        /*0230*/ 	.word	0x000000ff
        /*0234*/ 	.word	0x00000068
        /*0238*/ 	.short	0x0100
        /*023a*/ 	.byte	0x08
	.zero		1


	//   ....[27]....
        /*023c*/ 	.word	0x00000400
        /*0240*/ 	.word	0x000000ff
        /*0244*/ 	.word	0x00000190
        /*0248*/ 	.short	0x0100
        /*024a*/ 	.byte	0x08
	.zero		1


	//   ....[28]....
        /*024c*/ 	.word	0x00000410
        /*0250*/ 	.word	0x000000ff
        /*0254*/ 	.word	0x00000070
        /*0258*/ 	.short	0x0100
        /*025a*/ 	.byte	0x08
	.zero		1


	//   ....[29]....
        /*025c*/ 	.word	0x00000420
        /*0260*/ 	.word	0x000000ff
        /*0264*/ 	.word	0x00000198
        /*0268*/ 	.short	0x0100
        /*026a*/ 	.byte	0x08
	.zero		1


	//   ....[30]....
        /*026c*/ 	.word	0x00000430
        /*0270*/ 	.word	0x000000ff
        /*0274*/ 	.word	0x00000078
        /*0278*/ 	.short	0x0100
        /*027a*/ 	.byte	0x08
	.zero		1


	//   ....[31]....
        /*027c*/ 	.word	0x00000440
        /*0280*/ 	.word	0x000000ff
        /*0284*/ 	.word	0x000001a0
        /*0288*/ 	.short	0x0100
        /*028a*/ 	.byte	0x08
	.zero		1


	//   ....[32]....
        /*028c*/ 	.word	0x00000450
        /*0290*/ 	.word	0x000000ff
        /*0294*/ 	.word	0x00000080
        /*0298*/ 	.short	0x0100
        /*029a*/ 	.byte	0x08
	.zero		1


	//   ....[33]....
        /*029c*/ 	.word	0x00000460
        /*02a0*/ 	.word	0x000000ff
        /*02a4*/ 	.word	0x000001a8
        /*02a8*/ 	.short	0x0100
        /*02aa*/ 	.byte	0x08
	.zero		1


	//   ....[34]....
        /*02ac*/ 	.word	0x00000470
        /*02b0*/ 	.word	0x000000ff
        /*02b4*/ 	.word	0x00000088
        /*02b8*/ 	.short	0x0100
        /*02ba*/ 	.byte	0x08
	.zero		1


	//   ....[35]....
        /*02bc*/ 	.word	0x00000480
        /*02c0*/ 	.word	0x000000ff
        /*02c4*/ 	.word	0x000001b0
        /*02c8*/ 	.short	0x0100
        /*02ca*/ 	.byte	0x08
	.zero		1


	//   ....[36]....
        /*02cc*/ 	.word	0x00000490
        /*02d0*/ 	.word	0x000000ff
        /*02d4*/ 	.word	0x00000090
        /*02d8*/ 	.short	0x0100
        /*02da*/ 	.byte	0x08
	.zero		1


	//   ....[37]....
        /*02dc*/ 	.word	0x000004a0
        /*02e0*/ 	.word	0x000000ff
        /*02e4*/ 	.word	0x000001b8
        /*02e8*/ 	.short	0x0100
        /*02ea*/ 	.byte	0x08
	.zero		1


	//   ....[38]....
        /*02ec*/ 	.word	0x000004b0
        /*02f0*/ 	.word	0x000000ff
        /*02f4*/ 	.word	0x00000098
        /*02f8*/ 	.short	0x0100
        /*02fa*/ 	.byte	0x08
	.zero		1


	//   ....[39]....
        /*02fc*/ 	.word	0x000004c0
        /*0300*/ 	.word	0x000000ff
        /*0304*/ 	.word	0x000001c0
        /*0308*/ 	.short	0x0100
        /*030a*/ 	.byte	0x08
	.zero		1


	//   ....[40]....
        /*030c*/ 	.word	0x000004d0
        /*0310*/ 	.word	0x000000ff
        /*0314*/ 	.word	0x000000a0
        /*0318*/ 	.short	0x0100
        /*031a*/ 	.byte	0x08
	.zero		1


	//   ....[41]....
        /*031c*/ 	.word	0x000004e0
        /*0320*/ 	.word	0x000000ff
        /*0324*/ 	.word	0x000001c8
        /*0328*/ 	.short	0x0100
        /*032a*/ 	.byte	0x08
	.zero		1


	//   ....[42]....
        /*032c*/ 	.word	0x000004f0
        /*0330*/ 	.word	0x000000ff
        /*0334*/ 	.word	0x000000a8
        /*0338*/ 	.short	0x0100
        /*033a*/ 	.byte	0x08
	.zero		1


	//   ....[43]....
        /*033c*/ 	.word	0x00000500
        /*0340*/ 	.word	0x000000ff
        /*0344*/ 	.word	0x000001d0
        /*0348*/ 	.short	0x0100
        /*034a*/ 	.byte	0x08
	.zero		1


	//   ....[44]....
        /*034c*/ 	.word	0x00000510
        /*0350*/ 	.word	0x000000ff
        /*0354*/ 	.word	0x000000b0
        /*0358*/ 	.short	0x0100
        /*035a*/ 	.byte	0x08
	.zero		1


	//   ....[45]....
        /*035c*/ 	.word	0x00000520
        /*0360*/ 	.word	0x000000ff
        /*0364*/ 	.word	0x000001d8
        /*0368*/ 	.short	0x0100
        /*036a*/ 	.byte	0x08
	.zero		1


	//   ....[46]....
        /*036c*/ 	.word	0x00000530
        /*0370*/ 	.word	0x000000ff
        /*0374*/ 	.word	0x000000b8
        /*0378*/ 	.short	0x0100
        /*037a*/ 	.byte	0x08
	.zero		1


	//   ....[47]....
        /*037c*/ 	.word	0x00000540
        /*0380*/ 	.word	0x000000ff
        /*0384*/ 	.word	0x000001e0
        /*0388*/ 	.short	0x0100
        /*038a*/ 	.byte	0x08
	.zero		1


	//   ....[48]....
        /*038c*/ 	.word	0x00000550
        /*0390*/ 	.word	0x000000ff
        /*0394*/ 	.word	0x000000c0
        /*0398*/ 	.short	0x0100
        /*039a*/ 	.byte	0x08
	.zero		1


	//   ....[49]....
        /*039c*/ 	.word	0x00000560
        /*03a0*/ 	.word	0x000000ff
        /*03a4*/ 	.word	0x000001e8
        /*03a8*/ 	.short	0x0100
        /*03aa*/ 	.byte	0x08
	.zero		1


	//   ....[50]....
        /*03ac*/ 	.word	0x00000570
        /*03b0*/ 	.word	0x000000ff
        /*03b4*/ 	.word	0x000000c8
        /*03b8*/ 	.short	0x0100
        /*03ba*/ 	.byte	0x08
	.zero		1


	//   ....[51]....
        /*03bc*/ 	.word	0x00000580
        /*03c0*/ 	.word	0x000000ff
        /*03c4*/ 	.word	0x000001f0
        /*03c8*/ 	.short	0x0100
        /*03ca*/ 	.byte	0x08
	.zero		1


	//   ....[52]....
        /*03cc*/ 	.word	0x00000590
        /*03d0*/ 	.word	0x000000ff
        /*03d4*/ 	.word	0x000000d0
        /*03d8*/ 	.short	0x0100
        /*03da*/ 	.byte	0x08
	.zero		1


	//   ....[53]....
        /*03dc*/ 	.word	0x000005a0
        /*03e0*/ 	.word	0x000000ff
        /*03e4*/ 	.word	0x000001f8
        /*03e8*/ 	.short	0x0100
        /*03ea*/ 	.byte	0x08
	.zero		1


	//   ....[54]....
        /*03ec*/ 	.word	0x000005b0
        /*03f0*/ 	.word	0x000000ff
        /*03f4*/ 	.word	0x000000d8
        /*03f8*/ 	.short	0x0100
        /*03fa*/ 	.byte	0x08
	.zero		1


	//   ....[55]....
        /*03fc*/ 	.word	0x000005c0
        /*0400*/ 	.word	0x000000ff
        /*0404*/ 	.word	0x00000200
        /*0408*/ 	.short	0x0100
        /*040a*/ 	.byte	0x08
	.zero		1


	//   ....[56]....
        /*040c*/ 	.word	0x000005d0
        /*0410*/ 	.word	0x000000ff
        /*0414*/ 	.word	0x000000e0
        /*0418*/ 	.short	0x0100
        /*041a*/ 	.byte	0x08
	.zero		1


	//   ....[57]....
        /*041c*/ 	.word	0x000005e0
        /*0420*/ 	.word	0x000000ff
        /*0424*/ 	.word	0x00000208
        /*0428*/ 	.short	0x0100
        /*042a*/ 	.byte	0x08
	.zero		1


	//   ....[58]....
        /*042c*/ 	.word	0x000005f0
        /*0430*/ 	.word	0x000000ff
        /*0434*/ 	.word	0x000000e8
        /*0438*/ 	.short	0x0100
        /*043a*/ 	.byte	0x08
	.zero		1


	//   ....[59]....
        /*043c*/ 	.word	0x00000600
        /*0440*/ 	.word	0x000000ff
        /*0444*/ 	.word	0x00000210
        /*0448*/ 	.short	0x0100
        /*044a*/ 	.byte	0x08
	.zero		1


	//   ....[60]....
        /*044c*/ 	.word	0x00000610
        /*0450*/ 	.word	0x000000ff
        /*0454*/ 	.word	0x000000f0
        /*0458*/ 	.short	0x0100
        /*045a*/ 	.byte	0x08
	.zero		1


	//   ....[61]....
        /*045c*/ 	.word	0x00000620
        /*0460*/ 	.word	0x000000ff
        /*0464*/ 	.word	0x00000218
        /*0468*/ 	.short	0x0100
        /*046a*/ 	.byte	0x08
	.zero		1


	//   ....[62]....
        /*046c*/ 	.word	0x00000630
        /*0470*/ 	.word	0x000000ff
        /*0474*/ 	.word	0x000000f8
        /*0478*/ 	.short	0x0100
        /*047a*/ 	.byte	0x08
	.zero		1


	//   ....[63]....
        /*047c*/ 	.word	0x00000640
        /*0480*/ 	.word	0x000000ff
        /*0484*/ 	.word	0x00000220
        /*0488*/ 	.short	0x0100
        /*048a*/ 	.byte	0x08
	.zero		1


	//   ....[64]....
        /*048c*/ 	.word	0x00000650
        /*0490*/ 	.word	0x000000ff
        /*0494*/ 	.word	0x00000100
        /*0498*/ 	.short	0x0100
        /*049a*/ 	.byte	0x08
	.zero		1


	//   ....[65]....
        /*049c*/ 	.word	0x00000660
        /*04a0*/ 	.word	0x000000ff
        /*04a4*/ 	.word	0x00000228
        /*04a8*/ 	.short	0x0100
        /*04aa*/ 	.byte	0x08
	.zero		1


	//   ....[66]....
        /*04ac*/ 	.word	0x00000670
        /*04b0*/ 	.word	0x000000ff
        /*04b4*/ 	.word	0x00000108
        /*04b8*/ 	.short	0x0100
        /*04ba*/ 	.byte	0x08
	.zero		1


	//   ....[67]....
        /*04bc*/ 	.word	0x00000680
        /*04c0*/ 	.word	0x000000ff
        /*04c4*/ 	.word	0x00000230
        /*04c8*/ 	.short	0x0100
        /*04ca*/ 	.byte	0x08
	.zero		1


	//   ....[68]....
        /*04cc*/ 	.word	0x00000690
        /*04d0*/ 	.word	0x000000ff
        /*04d4*/ 	.word	0x00000110
        /*04d8*/ 	.short	0x0100
        /*04da*/ 	.byte	0x08
	.zero		1


	//   ....[69]....
        /*04dc*/ 	.word	0x000006a0
        /*04e0*/ 	.word	0x000000ff
        /*04e4*/ 	.word	0x00000238
        /*04e8*/ 	.short	0x0100
        /*04ea*/ 	.byte	0x08
	.zero		1


	//   ....[70]....
        /*04ec*/ 	.word	0x000006b0
        /*04f0*/ 	.word	0x000000ff
        /*04f4*/ 	.word	0x00000118
        /*04f8*/ 	.short	0x0100
        /*04fa*/ 	.byte	0x08
	.zero		1


	//   ....[71]....
        /*04fc*/ 	.word	0x000006c0
        /*0500*/ 	.word	0x000000ff
        /*0504*/ 	.word	0x00000240
        /*0508*/ 	.short	0x0100
        /*050a*/ 	.byte	0x08
	.zero		1


	//   ....[72]....
        /*050c*/ 	.word	0x000006d0
        /*0510*/ 	.word	0x000000ff
        /*0514*/ 	.word	0x00000120
        /*0518*/ 	.short	0x0100
        /*051a*/ 	.byte	0x08
	.zero		1


	//   ....[73]....
        /*051c*/ 	.word	0x000006e0
        /*0520*/ 	.word	0x000000ff
        /*0524*/ 	.word	0x00000248
        /*0528*/ 	.short	0x0100
        /*052a*/ 	.byte	0x08
	.zero		1


	//   ....[74]....
        /*052c*/ 	.word	0x00000a00
        /*0530*/ 	.word	0x000000ff
        /*0534*/ 	.word	0x00000280
        /*0538*/ 	.short	0x0100
        /*053a*/ 	.byte	0x08
	.zero		1


	//   ....[75]....
        /*053c*/ 	.word	0x00000a70
        /*0540*/ 	.word	0x000000ff
        /*0544*/ 	.word	0x00000288
        /*0548*/ 	.short	0x0100
        /*054a*/ 	.byte	0x08
	.zero		1


	//   ....[76]....
        /*054c*/ 	.word	0x00000a90
        /*0550*/ 	.word	0x000000ff
        /*0554*/ 	.word	0x00000260
        /*0558*/ 	.short	0x0100
        /*055a*/ 	.byte	0x09
	.zero		1


	//   ....[77]....
        /*055c*/ 	.word	0x00000aa0
        /*0560*/ 	.word	0x000000ff
        /*0564*/ 	.word	0x00000268
        /*0568*/ 	.short	0x0100
        /*056a*/ 	.byte	0x09
	.zero		1


	//   ....[78]....
        /*056c*/ 	.word	0x00000ab0
        /*0570*/ 	.word	0x000000ff
        /*0574*/ 	.word	0x00000270
        /*0578*/ 	.short	0x0100
        /*057a*/ 	.byte	0x09
	.zero		1


	//   ....[79]....
        /*057c*/ 	.word	0x00000ac0
        /*0580*/ 	.word	0x000000ff
        /*0584*/ 	.word	0x00000278
        /*0588*/ 	.short	0x0100
        /*058a*/ 	.byte	0x09
	.zero		1


	//   ....[80]....
        /*058c*/ 	.word	0x00001890
        /*0590*/ 	.word	0x000000ff
        /*0594*/ 	.word	0xfffffff8
        /*0598*/ 	.short	0x010a
        /*059a*/ 	.byte	0x0f
	.zero		1


	//   ....[81]....
        /*059c*/ 	.word	0x00001d70
        /*05a0*/ 	.word	0x000000ff
        /*05a4*/ 	.word	0x00000000
        /*05a8*/ 	.short	0x010a
        /*05aa*/ 	.byte	0x06
	.zero		1


	//   ....[82]....
        /*05ac*/ 	.word	0x00001db0
        /*05b0*/ 	.word	0x000000ff
        /*05b4*/ 	.word	0x00000000
        /*05b8*/ 	.short	0x010a
        /*05ba*/ 	.byte	0x06
	.zero		1


	//   ....[83]....
        /*05bc*/ 	.word	0x00002660
        /*05c0*/ 	.word	0x000000ff
        /*05c4*/ 	.word	0x00000000
        /*05c8*/ 	.short	0x010a
        /*05ca*/ 	.byte	0x09
	.zero		1


	//   ....[84]....
        /*05cc*/ 	.word	0x000026a0
        /*05d0*/ 	.word	0x000000ff
        /*05d4*/ 	.word	0x00000000
        /*05d8*/ 	.short	0x010a
        /*05da*/ 	.byte	0x09
	.zero		1


	//   ....[85]....
        /*05dc*/ 	.word	0x00002cb0
        /*05e0*/ 	.word	0x000000ff
        /*05e4*/ 	.word	0x00000000
        /*05e8*/ 	.short	0x0101
        /*05ea*/ 	.byte	0x08
	.zero		1


	//   ....[86]....
        /*05ec*/ 	.word	0x00003220
        /*05f0*/ 	.word	0x00000011
        /*05f4*/ 	.word	0x00000000
        /*05f8*/ 	.short	0x0101
        /*05fa*/ 	.byte	0x16
	.zero		1


	//   ....[87]....
        /*05fc*/ 	.word	0x00003320
        /*0600*/ 	.word	0x000000ff
        /*0604*/ 	.word	0x00000000
        /*0608*/ 	.short	0x0101
        /*060a*/ 	.byte	0x06
	.zero		1


	//   ....[88]....
        /*060c*/ 	.word	0x000033d0
        /*0610*/ 	.word	0x000000ff
        /*0614*/ 	.word	0x00000008
        /*0618*/ 	.short	0x010a
        /*061a*/ 	.byte	0x0f
	.zero		1


	//   ....[89]....
        /*061c*/ 	.word	0x00007c90
        /*0620*/ 	.word	0x00000004
        /*0624*/ 	.word	0x00000000
        /*0628*/ 	.short	0x0101
        /*062a*/ 	.byte	0x16
	.zero		1


	//   ....[90]....
        /*062c*/ 	.word	0x00008570
        /*0630*/ 	.word	0x00000013
        /*0634*/ 	.word	0x00000128
        /*0638*/ 	.short	0x010a
        /*063a*/ 	.byte	0x3f
	.zero		1


	//   ....[91]....
        /*063c*/ 	.word	0x00008950
        /*0640*/ 	.word	0x0000000a
        /*0644*/ 	.word	0x00000288
        /*0648*/ 	.short	0x0101
        /*064a*/ 	.byte	0x3f
	.zero		1


	//   ....[92]....
        /*064c*/ 	.word	0x00009060
        /*0650*/ 	.word	0x00000005
        /*0654*/ 	.word	0x00000000
        /*0658*/ 	.short	0x010a
        /*065a*/ 	.byte	0x3f
	.zero		1


	//   ....[93]....
        /*065c*/ 	.word	0x000090e0
        /*0660*/ 	.word	0x00000007
        /*0664*/ 	.word	0x00000000
        /*0668*/ 	.short	0x010a
        /*066a*/ 	.byte	0x3f
	.zero		1


	//   ....[94]....
        /*066c*/ 	.word	0x00009170
        /*0670*/ 	.word	0x00000006
        /*0674*/ 	.word	0x00000000
        /*0678*/ 	.short	0x010a
        /*067a*/ 	.byte	0x3f
	.zero		1


	//   ....[95]....
        /*067c*/ 	.word	0x00009200
        /*0680*/ 	.word	0x00000009
        /*0684*/ 	.word	0x00000000
        /*0688*/ 	.short	0x010a
        /*068a*/ 	.byte	0x3f
	.zero		1


	//   ....[96]....
        /*068c*/ 	.word	0x00009290
        /*0690*/ 	.word	0x00000006
        /*0694*/ 	.word	0x00000000
        /*0698*/ 	.short	0x010a
        /*069a*/ 	.byte	0x3f
	.zero		1


	//   ....[97]....
        /*069c*/ 	.word	0x00009320
        /*06a0*/ 	.word	0x00000009
        /*06a4*/ 	.word	0x00000000
        /*06a8*/ 	.short	0x010a
        /*06aa*/ 	.byte	0x3f
	.zero		1


	//   ....[98]....
        /*06ac*/ 	.word	0x000093b0
        /*06b0*/ 	.word	0x00000006
        /*06b4*/ 	.word	0x00000000
        /*06b8*/ 	.short	0x010a
        /*06ba*/ 	.byte	0x3f
	.zero		1


	//   ....[99]....
        /*06bc*/ 	.word	0x00009440
        /*06c0*/ 	.word	0x00000009
        /*06c4*/ 	.word	0x00000000
        /*06c8*/ 	.short	0x010a
        /*06ca*/ 	.byte	0x3f
	.zero		1


	//   ....[100]....
        /*06cc*/ 	.word	0x000094d0
        /*06d0*/ 	.word	0x00000006
        /*06d4*/ 	.word	0x00000000
        /*06d8*/ 	.short	0x010a
        /*06da*/ 	.byte	0x3f
	.zero		1


	//   ....[101]....
        /*06dc*/ 	.word	0x00009560
        /*06e0*/ 	.word	0x00000009
        /*06e4*/ 	.word	0x00000000
        /*06e8*/ 	.short	0x010a
        /*06ea*/ 	.byte	0x3f
	.zero		1


	//   ....[102]....
        /*06ec*/ 	.word	0x000095f0
        /*06f0*/ 	.word	0x00000006
        /*06f4*/ 	.word	0x00000000
        /*06f8*/ 	.short	0x010a
        /*06fa*/ 	.byte	0x3f
	.zero		1


	//   ....[103]....
        /*06fc*/ 	.word	0x00009680
        /*0700*/ 	.word	0x00000009
        /*0704*/ 	.word	0x00000000
        /*0708*/ 	.short	0x010a
        /*070a*/ 	.byte	0x3f
	.zero		1


	//   ....[104]....
        /*070c*/ 	.word	0x00009710
        /*0710*/ 	.word	0x00000006
        /*0714*/ 	.word	0x00000000
        /*0718*/ 	.short	0x010a
        /*071a*/ 	.byte	0x3f
	.zero		1


	//   ....[105]....
        /*071c*/ 	.word	0x000097a0
        /*0720*/ 	.word	0x00000009
        /*0724*/ 	.word	0x00000000
        /*0728*/ 	.short	0x010a
        /*072a*/ 	.byte	0x3f
	.zero		1


	//   ....[106]....
        /*072c*/ 	.word	0x00009830
        /*0730*/ 	.word	0x00000006
        /*0734*/ 	.word	0x00000000
        /*0738*/ 	.short	0x010a
        /*073a*/ 	.byte	0x3f
	.zero		1


	//   ....[107]....
        /*073c*/ 	.word	0x000098c0
        /*0740*/ 	.word	0x00000009
        /*0744*/ 	.word	0x00000000
        /*0748*/ 	.short	0x010a
        /*074a*/ 	.byte	0x3f
	.zero		1


	//   ....[108]....
        /*074c*/ 	.word	0x00009950
        /*0750*/ 	.word	0x00000006
        /*0754*/ 	.word	0x00000000
        /*0758*/ 	.short	0x010a
        /*075a*/ 	.byte	0x3f
	.zero		1


	//   ....[109]....
        /*075c*/ 	.word	0x000099e0
        /*0760*/ 	.word	0x00000009
        /*0764*/ 	.word	0x00000000
        /*0768*/ 	.short	0x010a
        /*076a*/ 	.byte	0x3f
	.zero		1


	//   ....[110]....
        /*076c*/ 	.word	0x00009a70
        /*0770*/ 	.word	0x00000006
        /*0774*/ 	.word	0x00000000
        /*0778*/ 	.short	0x010a
        /*077a*/ 	.byte	0x3f
	.zero		1


	//   ....[111]....
        /*077c*/ 	.word	0x00009b00
        /*0780*/ 	.word	0x00000009
        /*0784*/ 	.word	0x00000000
        /*0788*/ 	.short	0x010a
        /*078a*/ 	.byte	0x3f
	.zero		1


	//   ....[112]....
        /*078c*/ 	.word	0x00009b90
        /*0790*/ 	.word	0x00000006
        /*0794*/ 	.word	0x00000000
        /*0798*/ 	.short	0x010a
        /*079a*/ 	.byte	0x3f
	.zero		1


	//   ....[113]....
        /*079c*/ 	.word	0x00009c20
        /*07a0*/ 	.word	0x00000009
        /*07a4*/ 	.word	0x00000000
        /*07a8*/ 	.short	0x010a
        /*07aa*/ 	.byte	0x3f
	.zero		1


	//   ....[114]....
        /*07ac*/ 	.word	0x00009cb0
        /*07b0*/ 	.word	0x00000006
        /*07b4*/ 	.word	0x00000000
        /*07b8*/ 	.short	0x010a
        /*07ba*/ 	.byte	0x3f
	.zero		1


	//   ....[115]....
        /*07bc*/ 	.word	0x00009d40
        /*07c0*/ 	.word	0x00000009
        /*07c4*/ 	.word	0x00000000
        /*07c8*/ 	.short	0x010a
        /*07ca*/ 	.byte	0x3f
	.zero		1


	//   ....[116]....
        /*07cc*/ 	.word	0x00009dd0
        /*07d0*/ 	.word	0x00000006
        /*07d4*/ 	.word	0x00000000
        /*07d8*/ 	.short	0x010a
        /*07da*/ 	.byte	0x3f
	.zero		1


	//   ....[117]....
        /*07dc*/ 	.word	0x00009e60
        /*07e0*/ 	.word	0x00000009
        /*07e4*/ 	.word	0x00000000
        /*07e8*/ 	.short	0x010a
        /*07ea*/ 	.byte	0x3f
	.zero		1


	//   ....[118]....
        /*07ec*/ 	.word	0x00009ef0
        /*07f0*/ 	.word	0x00000006
        /*07f4*/ 	.word	0x00000000
        /*07f8*/ 	.short	0x010a
        /*07fa*/ 	.byte	0x3f
	.zero		1


	//   ....[119]....
        /*07fc*/ 	.word	0x00009f80
        /*0800*/ 	.word	0x00000009
        /*0804*/ 	.word	0x00000000
        /*0808*/ 	.short	0x010a
        /*080a*/ 	.byte	0x3f
	.zero		1


	//   ....[120]....
        /*080c*/ 	.word	0x0000a010
        /*0810*/ 	.word	0x00000006
        /*0814*/ 	.word	0x00000000
        /*0818*/ 	.short	0x010a
        /*081a*/ 	.byte	0x3f
	.zero		1


	//   ....[121]....
        /*081c*/ 	.word	0x0000a0a0
        /*0820*/ 	.word	0x00000009
        /*0824*/ 	.word	0x00000000
        /*0828*/ 	.short	0x010a
        /*082a*/ 	.byte	0x3f
	.zero		1


	//   ....[122]....
        /*082c*/ 	.word	0x0000a130
        /*0830*/ 	.word	0x00000006
        /*0834*/ 	.word	0x00000000
        /*0838*/ 	.short	0x010a
        /*083a*/ 	.byte	0x3f
	.zero		1


	//   ....[123]....
        /*083c*/ 	.word	0x0000a1c0
        /*0840*/ 	.word	0x00000009
        /*0844*/ 	.word	0x00000000
        /*0848*/ 	.short	0x010a
        /*084a*/ 	.byte	0x3f
	.zero		1


	//   ....[124]....
        /*084c*/ 	.word	0x0000a250
        /*0850*/ 	.word	0x00000006
        /*0854*/ 	.word	0x00000000
        /*0858*/ 	.short	0x010a
        /*085a*/ 	.byte	0x3f
	.zero		1


	//   ....[125]....
        /*085c*/ 	.word	0x0000a2e0
        /*0860*/ 	.word	0x00000009
        /*0864*/ 	.word	0x00000000
        /*0868*/ 	.short	0x010a
        /*086a*/ 	.byte	0x3f
	.zero		1


	//   ....[126]....
        /*086c*/ 	.word	0x0000a370
        /*0870*/ 	.word	0x00000008
        /*0874*/ 	.word	0x00000000
        /*0878*/ 	.short	0x010a
        /*087a*/ 	.byte	0x3f
	.zero		1


	//   ....[127]....
        /*087c*/ 	.word	0x0000a400
        /*0880*/ 	.word	0x0000000b
        /*0884*/ 	.word	0x00000000
        /*0888*/ 	.short	0x010a
        /*088a*/ 	.byte	0x3f
	.zero		1


	//   ....[128]....
        /*088c*/ 	.word	0x0000a490
        /*0890*/ 	.word	0x00000003
        /*0894*/ 	.word	0x00000000
        /*0898*/ 	.short	0x010a
        /*089a*/ 	.byte	0x3f
	.zero		1


	//   ....[129]....
        /*089c*/ 	.word	0x0000a500
        /*08a0*/ 	.word	0x00000011
        /*08a4*/ 	.word	0xfffffff8
        /*08a8*/ 	.short	0x010a
        /*08aa*/ 	.byte	0x3f
	.zero		1


	//   ....[130]....
        /*08ac*/ 	.word	0x0000a560
        /*08b0*/ 	.word	0x00000011
        /*08b4*/ 	.word	0x00000000
        /*08b8*/ 	.short	0x010a
        /*08ba*/ 	.byte	0x3f
	.zero		1


	//   ....[131]....
        /*08bc*/ 	.word	0x0000a5c0
        /*08c0*/ 	.word	0x00000012
        /*08c4*/ 	.word	0x00000000
        /*08c8*/ 	.short	0x010a
        /*08ca*/ 	.byte	0x3f
	.zero		1


	//   ....[132]....
        /*08cc*/ 	.word	0x0000a620
        /*08d0*/ 	.word	0x00000011
        /*08d4*/ 	.word	0x00000008
        /*08d8*/ 	.short	0x010a
        /*08da*/ 	.byte	0x3f
	.zero		1


	//   ....[133]....
        /*08dc*/ 	.word	0x0000a6f0
        /*08e0*/ 	.word	0x00000013
        /*08e4*/ 	.word	0x00000128
        /*08e8*/ 	.short	0x010a
        /*08ea*/ 	.byte	0x3f
	.zero		1


	//   ....[134]....
        /*08ec*/ 	.word	0x0000a7d0
        /*08f0*/ 	.word	0x00000005
        /*08f4*/ 	.word	0x00000000
        /*08f8*/ 	.short	0x010a
        /*08fa*/ 	.byte	0x3f
	.zero		1


	//   ....[135]....
        /*08fc*/ 	.word	0x0000a820
        /*0900*/ 	.word	0x00000007
        /*0904*/ 	.word	0x00000000
        /*0908*/ 	.short	0x010a
        /*090a*/ 	.byte	0x3f
	.zero		1


	//   ....[136]....
        /*090c*/ 	.word	0x0000a870
        /*0910*/ 	.word	0x00000006
        /*0914*/ 	.word	0x00000000
        /*0918*/ 	.short	0x010a
        /*091a*/ 	.byte	0x3f
	.zero		1


	//   ....[137]....
        /*091c*/ 	.word	0x0000a8c0
        /*0920*/ 	.word	0x00000009
        /*0924*/ 	.word	0x00000000
        /*0928*/ 	.short	0x010a
        /*092a*/ 	.byte	0x3f
	.zero		1


	//   ....[138]....
        /*092c*/ 	.word	0x0000a910
        /*0930*/ 	.word	0x00000006
        /*0934*/ 	.word	0x00000000
        /*0938*/ 	.short	0x010a
        /*093a*/ 	.byte	0x3f
	.zero		1


	//   ....[139]....
        /*093c*/ 	.word	0x0000a960
        /*0940*/ 	.word	0x00000009
        /*0944*/ 	.word	0x00000000
        /*0948*/ 	.short	0x010a
        /*094a*/ 	.byte	0x3f
	.zero		1


	//   ....[140]....
        /*094c*/ 	.word	0x0000a9b0
        /*0950*/ 	.word	0x00000006
        /*0954*/ 	.word	0x00000000
        /*0958*/ 	.short	0x010a
        /*095a*/ 	.byte	0x3f
	.zero		1


	//   ....[141]....
        /*095c*/ 	.word	0x0000aa00
        /*0960*/ 	.word	0x00000009
        /*0964*/ 	.word	0x00000000
        /*0968*/ 	.short	0x010a
        /*096a*/ 	.byte	0x3f
	.zero		1


	//   ....[142]....
        /*096c*/ 	.word	0x0000aa50
        /*0970*/ 	.word	0x00000006
        /*0974*/ 	.word	0x00000000
        /*0978*/ 	.short	0x010a
        /*097a*/ 	.byte	0x3f
	.zero		1


	//   ....[143]....
        /*097c*/ 	.word	0x0000aaa0
        /*0980*/ 	.word	0x00000009
        /*0984*/ 	.word	0x00000000
        /*0988*/ 	.short	0x010a
        /*098a*/ 	.byte	0x3f
	.zero		1


	//   ....[144]....
        /*098c*/ 	.word	0x0000aaf0
        /*0990*/ 	.word	0x00000006
        /*0994*/ 	.word	0x00000000
        /*0998*/ 	.short	0x010a
        /*099a*/ 	.byte	0x3f
	.zero		1


	//   ....[145]....
        /*099c*/ 	.word	0x0000ab40
        /*09a0*/ 	.word	0x00000009
        /*09a4*/ 	.word	0x00000000
        /*09a8*/ 	.short	0x010a
        /*09aa*/ 	.byte	0x3f
	.zero		1


	//   ....[146]....
        /*09ac*/ 	.word	0x0000ab90
        /*09b0*/ 	.word	0x00000006
        /*09b4*/ 	.word	0x00000000
        /*09b8*/ 	.short	0x010a
        /*09ba*/ 	.byte	0x3f
	.zero		1


	//   ....[147]....
        /*09bc*/ 	.word	0x0000abe0
        /*09c0*/ 	.word	0x00000009
        /*09c4*/ 	.word	0x00000000
        /*09c8*/ 	.short	0x010a
        /*09ca*/ 	.byte	0x3f
	.zero		1


	//   ....[148]....
        /*09cc*/ 	.word	0x0000ac30
        /*09d0*/ 	.word	0x00000006
        /*09d4*/ 	.word	0x00000000
        /*09d8*/ 	.short	0x010a
        /*09da*/ 	.byte	0x3f
	.zero		1


	//   ....[149]....
        /*09dc*/ 	.word	0x0000ac80
        /*09e0*/ 	.word	0x00000009
        /*09e4*/ 	.word	0x00000000
        /*09e8*/ 	.short	0x010a
        /*09ea*/ 	.byte	0x3f
	.zero		1


	//   ....[150]....
        /*09ec*/ 	.word	0x0000acd0
        /*09f0*/ 	.word	0x00000006
        /*09f4*/ 	.word	0x00000000
        /*09f8*/ 	.short	0x010a
        /*09fa*/ 	.byte	0x3f
	.zero		1


	//   ....[151]....
        /*09fc*/ 	.word	0x0000ad20
        /*0a00*/ 	.word	0x00000009
        /*0a04*/ 	.word	0x00000000
        /*0a08*/ 	.short	0x010a
        /*0a0a*/ 	.byte	0x3f
	.zero		1


	//   ....[152]....
        /*0a0c*/ 	.word	0x0000ad70
        /*0a10*/ 	.word	0x00000006
        /*0a14*/ 	.word	0x00000000
        /*0a18*/ 	.short	0x010a
        /*0a1a*/ 	.byte	0x3f
	.zero		1


	//   ....[153]....
        /*0a1c*/ 	.word	0x0000adc0
        /*0a20*/ 	.word	0x00000009
        /*0a24*/ 	.word	0x00000000
        /*0a28*/ 	.short	0x010a
        /*0a2a*/ 	.byte	0x3f
	.zero		1


	//   ....[154]....
        /*0a2c*/ 	.word	0x0000ae10
        /*0a30*/ 	.word	0x00000006
        /*0a34*/ 	.word	0x00000000
        /*0a38*/ 	.short	0x010a
        /*0a3a*/ 	.byte	0x3f
	.zero		1


	//   ....[155]....
        /*0a3c*/ 	.word	0x0000ae60
        /*0a40*/ 	.word	0x00000009
        /*0a44*/ 	.word	0x00000000
        /*0a48*/ 	.short	0x010a
        /*0a4a*/ 	.byte	0x3f
	.zero		1


	//   ....[156]....
        /*0a4c*/ 	.word	0x0000aeb0
        /*0a50*/ 	.word	0x00000006
        /*0a54*/ 	.word	0x00000000
        /*0a58*/ 	.short	0x010a
        /*0a5a*/ 	.byte	0x3f
	.zero		1


	//   ....[157]....
        /*0a5c*/ 	.word	0x0000af00
        /*0a60*/ 	.word	0x00000009
        /*0a64*/ 	.word	0x00000000
        /*0a68*/ 	.short	0x010a
        /*0a6a*/ 	.byte	0x3f
	.zero		1


	//   ....[158]....
        /*0a6c*/ 	.word	0x0000af50
        /*0a70*/ 	.word	0x00000006
        /*0a74*/ 	.word	0x00000000
        /*0a78*/ 	.short	0x010a
        /*0a7a*/ 	.byte	0x3f
	.zero		1


	//   ....[159]....
        /*0a7c*/ 	.word	0x0000afa0
        /*0a80*/ 	.word	0x00000009
        /*0a84*/ 	.word	0x00000000
        /*0a88*/ 	.short	0x010a
        /*0a8a*/ 	.byte	0x3f
	.zero		1


	//   ....[160]....
        /*0a8c*/ 	.word	0x0000aff0
        /*0a90*/ 	.word	0x00000006
        /*0a94*/ 	.word	0x00000000
        /*0a98*/ 	.short	0x010a
        /*0a9a*/ 	.byte	0x3f
	.zero		1


	//   ....[161]....
        /*0a9c*/ 	.word	0x0000b040
        /*0aa0*/ 	.word	0x00000009
        /*0aa4*/ 	.word	0x00000000
        /*0aa8*/ 	.short	0x010a
        /*0aaa*/ 	.byte	0x3f
	.zero		1


	//   ....[162]....
        /*0aac*/ 	.word	0x0000b090
        /*0ab0*/ 	.word	0x00000006
        /*0ab4*/ 	.word	0x00000000
        /*0ab8*/ 	.short	0x010a
        /*0aba*/ 	.byte	0x3f
	.zero		1


	//   ....[163]....
        /*0abc*/ 	.word	0x0000b0e0
        /*0ac0*/ 	.word	0x00000009
        /*0ac4*/ 	.word	0x00000000
        /*0ac8*/ 	.short	0x010a
        /*0aca*/ 	.byte	0x3f
	.zero		1


	//   ....[164]....
        /*0acc*/ 	.word	0x0000b130
        /*0ad0*/ 	.word	0x00000006
        /*0ad4*/ 	.word	0x00000000
        /*0ad8*/ 	.short	0x010a
        /*0ada*/ 	.byte	0x3f
	.zero		1


	//   ....[165]....
        /*0adc*/ 	.word	0x0000b180
        /*0ae0*/ 	.word	0x00000009
        /*0ae4*/ 	.word	0x00000000
        /*0ae8*/ 	.short	0x010a
        /*0aea*/ 	.byte	0x3f
	.zero		1


	//   ....[166]....
        /*0aec*/ 	.word	0x0000b1d0
        /*0af0*/ 	.word	0x00000006
        /*0af4*/ 	.word	0x00000000
        /*0af8*/ 	.short	0x010a
        /*0afa*/ 	.byte	0x3f
	.zero		1


	//   ....[167]....
        /*0afc*/ 	.word	0x0000b220
        /*0b00*/ 	.word	0x00000009
        /*0b04*/ 	.word	0x00000000
        /*0b08*/ 	.short	0x010a
        /*0b0a*/ 	.byte	0x3f
	.zero		1


	//   ....[168]....
        /*0b0c*/ 	.word	0x0000b270
        /*0b10*/ 	.word	0x00000008
        /*0b14*/ 	.word	0x00000000
        /*0b18*/ 	.short	0x010a
        /*0b1a*/ 	.byte	0x3f
	.zero		1


	//   ....[169]....
        /*0b1c*/ 	.word	0x0000b2c0
        /*0b20*/ 	.word	0x0000000b
        /*0b24*/ 	.word	0x00000000
        /*0b28*/ 	.short	0x010a
        /*0b2a*/ 	.byte	0x3f
	.zero		1


	//----- nvinfo : EIATTR_NUM_MBARRIERS
	.align		4
.L_28:
        /*0b2c*/ 	.byte	0x03, 0x38
        /*0b2e*/ 	.short	0x0050


	//----- nvinfo : EIATTR_EXIT_INSTR_OFFSETS
	.align		4
        /*0b30*/ 	.byte	0x04, 0x1c
        /*0b32*/ 	.short	(.L_30 - .L_29)


	//   ....[0]....
.L_29:
        /*0b34*/ 	.word	0x000015c0


	//   ....[1]....
        /*0b38*/ 	.word	0x00001620


	//   ....[2]....
        /*0b3c*/ 	.word	0x000082a0


	//   ....[3]....
        /*0b40*/ 	.word	0x000082d0


	//   ....[4]....
        /*0b44*/ 	.word	0x0000a4e0


	//----- nvinfo : EIATTR_MAX_THREADS
	.align		4
.L_30:
        /*0b48*/ 	.byte	0x04, 0x05
        /*0b4a*/ 	.short	(.L_32 - .L_31)
.L_31:
        /*0b4c*/ 	.word	0x00000180
        /*0b50*/ 	.word	0x00000001
        /*0b54*/ 	.word	0x00000001


	//----- nvinfo : EIATTR_CRS_STACK_SIZE
	.align		4
.L_32:
        /*0b58*/ 	.byte	0x04, 0x1e
        /*0b5a*/ 	.short	(.L_34 - .L_33)
.L_33:
        /*0b5c*/ 	.word	0x00000000


	//----- nvinfo : EIATTR_CBANK_PARAM_SIZE
	.align		4
.L_34:
        /*0b60*/ 	.byte	0x03, 0x19
        /*0b62*/ 	.short	0x0470


	//----- nvinfo : EIATTR_PARAM_CBANK
	.align		4
        /*0b64*/ 	.byte	0x04, 0x0a
        /*0b66*/ 	.short	(.L_36 - .L_35)
	.align		4
.L_35:
        /*0b68*/ 	.word	index@(.nv.constant0._ZN7cutlass13device_kernelINS_4gemm6kernel13GemmUniversalIN4cute5tupleIJiiiiEEENS1_10collective13CollectiveMmaINS1_37MainloopSm90TmaGmmaWarpSpecializedFP8ILi37ENS5_IJNS4_1CILi1EEESB_SB_EEENS1_32KernelTmaWarpSpecializedPingpongEEENS5_IJNSA_ILi64EEENSA_ILi128EEENSA_ILi32EEEEEENS_12float_e4m3_tENS5_IJlSB_lEEESJ_SK_NS4_8TiledMMAINS4_8MMA_AtomIJNS4_4SM904GMMA31MMA_64x128x32_F32E4M3E4M3_SS_TNILNSO_7ScaleInE1ELSQ_1EEEEEENS4_6LayoutISC_NS5_IJNSA_ILi0EEESU_SU_EEEEENS5_IJNS4_10UnderscoreESX_SX_EEEEENS4_13SM90_TMA_LOADENS4_14ComposedLayoutINS4_7SwizzleILi1ELi4ELi3EEENS4_18smem_ptr_flag_bitsILi8EEENST_INS5_IJNSA_ILi8EEESH_EEENS5_IJSH_SB_EEEEEEEvNS4_8identityES10_S1A_vS1B_EENS_8epilogue10collective6detail29Sm90TmaWarpSpecializedAdapterINS1E_15DefaultEpilogueISJ_SK_SK_NS1D_6thread17LinearCombinationISJ_Li1EffLNS1I_9ScaleType4KindE0ELNS_15FloatRoundStyleE2ESJ_EENS1_15EpilogueDefaultEEEEEvvEEEEvNT_6ParamsE)
        /*0b6c*/ 	.short	0x0210
        /*0b6e*/ 	.short	0x0470


	//----- nvinfo : EIATTR_SW_WAR
	.align		4
.L_36:
        /*0b70*/ 	.byte	0x04, 0x36
        /*0b72*/ 	.short	(.L_38 - .L_37)
.L_37:
        /*0b74*/ 	.word	0x00000008
.L_38:


//--------------------- .nv.callgraph             --------------------------
	.section	.nv.callgraph,"",@"SHT_CUDA_CALLGRAPH"
	.align	4
	.sectionentsize	8
	.align		4
        /*0000*/ 	.word	0x00000000
	.align		4
        /*0004*/ 	.word	0xffffffff
	.align		4
        /*0008*/ 	.word	0x00000000
	.align		4
        /*000c*/ 	.word	0xfffffffe
	.align		4
        /*0010*/ 	.word	0x00000000
	.align		4
        /*0014*/ 	.word	0xfffffffd
	.align		4
        /*0018*/ 	.word	0x00000000
	.align		4
        /*001c*/ 	.word	0xfffffffc


//--------------------- .nv.constant4             --------------------------
	.section	.nv.constant4,"a",@progbits
	.align	8
	.align		8
.nv.constant4:
        /*0000*/ 	.dword	_ZN40_INTERNAL_0b19ee91_4_k_cu_eafa96b8_217674cuda3std3__45__cpo5beginE
	.align		8
        /*0008*/ 	.dword	_ZN40_INTERNAL_0b19ee91_4_k_cu_eafa96b8_217674cuda3std3__45__cpo3endE
	.align		8
        /*0010*/ 	.dword	_ZN40_INTERNAL_0b19ee91_4_k_cu_eafa96b8_217674cuda3std3__45__cpo6cbeginE
	.align		8
        /*0018*/ 	.dword	_ZN40_INTERNAL_0b19ee91_4_k_cu_eafa96b8_217674cuda3std3__45__cpo4cendE
	.align		8
        /*0020*/ 	.dword	_ZN40_INTERNAL_0b19ee91_4_k_cu_eafa96b8_217674cuda3std3__442_GLOBAL__N__0b19ee91_4_k_cu_eafa96b8_217676ignoreE
	.align		8
        /*0028*/ 	.dword	_ZN40_INTERNAL_0b19ee91_4_k_cu_eafa96b8_217674cuda3std3__419piecewise_constructE
	.align		8
        /*0030*/ 	.dword	_ZN40_INTERNAL_0b19ee91_4_k_cu_eafa96b8_217674cuda3std3__48in_placeE
	.align		8
        /*0038*/ 	.dword	_ZN40_INTERNAL_0b19ee91_4_k_cu_eafa96b8_217674cuda3std6ranges3__45__cpo4swapE
	.align		8
        /*0040*/ 	.dword	_ZN40_INTERNAL_0b19ee91_4_k_cu_eafa96b8_217674cuda3std6ranges3__45__cpo9iter_moveE
	.align		8
        /*0048*/ 	.dword	_ZN40_INTERNAL_0b19ee91_4_k_cu_eafa96b8_217674cute7productE
	.align		8
        /*0050*/ 	.dword	_ZN40_INTERNAL_0b19ee91_4_k_cu_eafa96b8_217674cute1_E


//--------------------- .text._ZN7cutlass13device_kernelINS_4gemm6kernel13GemmUniversalIN4cute5tupleIJiiiiEEENS1_10collective13CollectiveMmaINS1_37MainloopSm90TmaGmmaWarpSpecializedFP8ILi37ENS5_IJNS4_1CILi1EEESB_SB_EEENS1_32KernelTmaWarpSpecializedPingpongEEENS5_IJNSA_ILi64EEENSA_ILi128EEENSA_ILi32EEEEEENS_12float_e4m3_tENS5_IJlSB_lEEESJ_SK_NS4_8TiledMMAINS4_8MMA_AtomIJNS4_4SM904GMMA31MMA_64x128x32_F32E4M3E4M3_SS_TNILNSO_7ScaleInE1ELSQ_1EEEEEENS4_6LayoutISC_NS5_IJNSA_ILi0EEESU_SU_EEEEENS5_IJNS4_10UnderscoreESX_SX_EEEEENS4_13SM90_TMA_LOADENS4_14ComposedLayoutINS4_7SwizzleILi1ELi4ELi3EEENS4_18smem_ptr_flag_bitsILi8EEENST_INS5_IJNSA_ILi8EEESH_EEENS5_IJSH_SB_EEEEEEEvNS4_8identityES10_S1A_vS1B_EENS_8epilogue10collective6detail29Sm90TmaWarpSpecializedAdapterINS1E_15DefaultEpilogueISJ_SK_SK_NS1D_6thread17LinearCombinationISJ_Li1EffLNS1I_9ScaleType4KindE0ELNS_15FloatRoundStyleE2ESJ_EENS1_15EpilogueDefaultEEEEEvvEEEEvNT_6ParamsE --------------------------
	.section	.text._ZN7cutlass13device_kernelINS_4gemm6kernel13GemmUniversalIN4cute5tupleIJiiiiEEENS1_10collective13CollectiveMmaINS1_37MainloopSm90TmaGmmaWarpSpecializedFP8ILi37ENS5_IJNS4_1CILi1EEESB_SB_EEENS1_32KernelTmaWarpSpecializedPingpongEEENS5_IJNSA_ILi64EEENSA_ILi128EEENSA_ILi32EEEEEENS_12float_e4m3_tENS5_IJlSB_lEEESJ_SK_NS4_8TiledMMAINS4_8MMA_AtomIJNS4_4SM904GMMA31MMA_64x128x32_F32E4M3E4M3_SS_TNILNSO_7ScaleInE1ELSQ_1EEEEEENS4_6LayoutISC_NS5_IJNSA_ILi0EEESU_SU_EEEEENS5_IJNS4_10UnderscoreESX_SX_EEEEENS4_13SM90_TMA_LOADENS4_14ComposedLayoutINS4_7SwizzleILi1ELi4ELi3EEENS4_18smem_ptr_flag_bitsILi8EEENST_INS5_IJNSA_ILi8EEESH_EEENS5_IJSH_SB_EEEEEEEvNS4_8identityES10_S1A_vS1B_EENS_8epilogue10collective6detail29Sm90TmaWarpSpecializedAdapterINS1E_15DefaultEpilogueISJ_SK_SK_NS1D_6thread17LinearCombinationISJ_Li1EffLNS1I_9ScaleType4KindE0ELNS_15FloatRoundStyleE2ESJ_EENS1_15EpilogueDefaultEEEEEvvEEEEvNT_6ParamsE,"ax",@progbits
	.align	128
.text._ZN7cutlass13device_kernelINS_4gemm6kernel13GemmUniversalIN4cute5tupleIJiiiiEEENS1_10collective13CollectiveMmaINS1_37MainloopSm90TmaGmmaWarpSpecializedFP8ILi37ENS5_IJNS4_1CILi1EEESB_SB_EEENS1_32KernelTmaWarpSpecializedPingpongEEENS5_IJNSA_ILi64EEENSA_ILi128EEENSA_ILi32EEEEEENS_12float_e4m3_tENS5_IJlSB_lEEESJ_SK_NS4_8TiledMMAINS4_8MMA_AtomIJNS4_4SM904GMMA31MMA_64x128x32_F32E4M3E4M3_SS_TNILNSO_7ScaleInE1ELSQ_1EEEEEENS4_6LayoutISC_NS5_IJNSA_ILi0EEESU_SU_EEEEENS5_IJNS4_10UnderscoreESX_SX_EEEEENS4_13SM90_TMA_LOADENS4_14ComposedLayoutINS4_7SwizzleILi1ELi4ELi3EEENS4_18smem_ptr_flag_bitsILi8EEENST_INS5_IJNSA_ILi8EEESH_EEENS5_IJSH_SB_EEEEEEEvNS4_8identityES10_S1A_vS1B_EENS_8epilogue10collective6detail29Sm90TmaWarpSpecializedAdapterINS1E_15DefaultEpilogueISJ_SK_SK_NS1D_6thread17LinearCombinationISJ_Li1EffLNS1I_9ScaleType4KindE0ELNS_15FloatRoundStyleE2ESJ_EENS1_15EpilogueDefaultEEEEEvvEEEEvNT_6ParamsE:
        .type           _ZN7cutlass13device_kernelINS_4gemm6kernel13GemmUniversalIN4cute5tupleIJiiiiEEENS1_10collective13CollectiveMmaINS1_37MainloopSm90TmaGmmaWarpSpecializedFP8ILi37ENS5_IJNS4_1CILi1EEESB_SB_EEENS1_32KernelTmaWarpSpecializedPingpongEEENS5_IJNSA_ILi64EEENSA_ILi128EEENSA_ILi32EEEEEENS_12float_e4m3_tENS5_IJlSB_lEEESJ_SK_NS4_8TiledMMAINS4_8MMA_AtomIJNS4_4SM904GMMA31MMA_64x128x32_F32E4M3E4M3_SS_TNILNSO_7ScaleInE1ELSQ_1EEEEEENS4_6LayoutISC_NS5_IJNSA_ILi0EEESU_SU_EEEEENS5_IJNS4_10UnderscoreESX_SX_EEEEENS4_13SM90_TMA_LOADENS4_14ComposedLayoutINS4_7SwizzleILi1ELi4ELi3EEENS4_18smem_ptr_flag_bitsILi8EEENST_INS5_IJNSA_ILi8EEESH_EEENS5_IJSH_SB_EEEEEEEvNS4_8identityES10_S1A_vS1B_EENS_8epilogue10collective6detail29Sm90TmaWarpSpecializedAdapterINS1E_15DefaultEpilogueISJ_SK_SK_NS1D_6thread17LinearCombinationISJ_Li1EffLNS1I_9ScaleType4KindE0ELNS_15FloatRoundStyleE2ESJ_EENS1_15EpilogueDefaultEEEEEvvEEEEvNT_6ParamsE,@function
        .size           _ZN7cutlass13device_kernelINS_4gemm6kernel13GemmUniversalIN4cute5tupleIJiiiiEEENS1_10collective13CollectiveMmaINS1_37MainloopSm90TmaGmmaWarpSpecializedFP8ILi37ENS5_IJNS4_1CILi1EEESB_SB_EEENS1_32KernelTmaWarpSpecializedPingpongEEENS5_IJNSA_ILi64EEENSA_ILi128EEENSA_ILi32EEEEEENS_12float_e4m3_tENS5_IJlSB_lEEESJ_SK_NS4_8TiledMMAINS4_8MMA_AtomIJNS4_4SM904GMMA31MMA_64x128x32_F32E4M3E4M3_SS_TNILNSO_7ScaleInE1ELSQ_1EEEEEENS4_6LayoutISC_NS5_IJNSA_ILi0EEESU_SU_EEEEENS5_IJNS4_10UnderscoreESX_SX_EEEEENS4_13SM90_TMA_LOADENS4_14ComposedLayoutINS4_7SwizzleILi1ELi4ELi3EEENS4_18smem_ptr_flag_bitsILi8EEENST_INS5_IJNSA_ILi8EEESH_EEENS5_IJSH_SB_EEEEEEEvNS4_8identityES10_S1A_vS1B_EENS_8epilogue10collective6detail29Sm90TmaWarpSpecializedAdapterINS1E_15DefaultEpilogueISJ_SK_SK_NS1D_6thread17LinearCombinationISJ_Li1EffLNS1I_9ScaleType4KindE0ELNS_15FloatRoundStyleE2ESJ_EENS1_15EpilogueDefaultEEEEEvvEEEEvNT_6ParamsE,(.L_x_271 - _ZN7cutlass13device_kernelINS_4gemm6kernel13GemmUniversalIN4cute5tupleIJiiiiEEENS1_10collective13CollectiveMmaINS1_37MainloopSm90TmaGmmaWarpSpecializedFP8ILi37ENS5_IJNS4_1CILi1EEESB_SB_EEENS1_32KernelTmaWarpSpecializedPingpongEEENS5_IJNSA_ILi64EEENSA_ILi128EEENSA_ILi32EEEEEENS_12float_e4m3_tENS5_IJlSB_lEEESJ_SK_NS4_8TiledMMAINS4_8MMA_AtomIJNS4_4SM904GMMA31MMA_64x128x32_F32E4M3E4M3_SS_TNILNSO_7ScaleInE1ELSQ_1EEEEEENS4_6LayoutISC_NS5_IJNSA_ILi0EEESU_SU_EEEEENS5_IJNS4_10UnderscoreESX_SX_EEEEENS4_13SM90_TMA_LOADENS4_14ComposedLayoutINS4_7SwizzleILi1ELi4ELi3EEENS4_18smem_ptr_flag_bitsILi8EEENST_INS5_IJNSA_ILi8EEESH_EEENS5_IJSH_SB_EEEEEEEvNS4_8identityES10_S1A_vS1B_EENS_8epilogue10collective6detail29Sm90TmaWarpSpecializedAdapterINS1E_15DefaultEpilogueISJ_SK_SK_NS1D_6thread17LinearCombinationISJ_Li1EffLNS1I_9ScaleType4KindE0ELNS_15FloatRoundStyleE2ESJ_EENS1_15EpilogueDefaultEEEEEvvEEEEvNT_6ParamsE)
        .other          _ZN7cutlass13device_kernelINS_4gemm6kernel13GemmUniversalIN4cute5tupleIJiiiiEEENS1_10collective13CollectiveMmaINS1_37MainloopSm90TmaGmmaWarpSpecializedFP8ILi37ENS5_IJNS4_1CILi1EEESB_SB_EEENS1_32KernelTmaWarpSpecializedPingpongEEENS5_IJNSA_ILi64EEENSA_ILi128EEENSA_ILi32EEEEEENS_12float_e4m3_tENS5_IJlSB_lEEESJ_SK_NS4_8TiledMMAINS4_8MMA_AtomIJNS4_4SM904GMMA31MMA_64x128x32_F32E4M3E4M3_SS_TNILNSO_7ScaleInE1ELSQ_1EEEEEENS4_6LayoutISC_NS5_IJNSA_ILi0EEESU_SU_EEEEENS5_IJNS4_10UnderscoreESX_SX_EEEEENS4_13SM90_TMA_LOADENS4_14ComposedLayoutINS4_7SwizzleILi1ELi4ELi3EEENS4_18smem_ptr_flag_bitsILi8EEENST_INS5_IJNSA_ILi8EEESH_EEENS5_IJSH_SB_EEEEEEEvNS4_8identityES10_S1A_vS1B_EENS_8epilogue10collective6detail29Sm90TmaWarpSpecializedAdapterINS1E_15DefaultEpilogueISJ_SK_SK_NS1D_6thread17LinearCombinationISJ_Li1EffLNS1I_9ScaleType4KindE0ELNS_15FloatRoundStyleE2ESJ_EENS1_15EpilogueDefaultEEEEEvvEEEEvNT_6ParamsE,@"STO_CUDA_ENTRY STV_DEFAULT"
_ZN7cutlass13device_kernelINS_4gemm6kernel13GemmUniversalIN4cute5tupleIJiiiiEEENS1_10collective13CollectiveMmaINS1_37MainloopSm90TmaGmmaWarpSpecializedFP8ILi37ENS5_IJNS4_1CILi1EEESB_SB_EEENS1_32KernelTmaWarpSpecializedPingpongEEENS5_IJNSA_ILi64EEENSA_ILi128EEENSA_ILi32EEEEEENS_12float_e4m3_tENS5_IJlSB_lEEESJ_SK_NS4_8TiledMMAINS4_8MMA_AtomIJNS4_4SM904GMMA31MMA_64x128x32_F32E4M3E4M3_SS_TNILNSO_7ScaleInE1ELSQ_1EEEEEENS4_6LayoutISC_NS5_IJNSA_ILi0EEESU_SU_EEEEENS5_IJNS4_10UnderscoreESX_SX_EEEEENS4_13SM90_TMA_LOADENS4_14ComposedLayoutINS4_7SwizzleILi1ELi4ELi3EEENS4_18smem_ptr_flag_bitsILi8EEENST_INS5_IJNSA_ILi8EEESH_EEENS5_IJSH_SB_EEEEEEEvNS4_8identityES10_S1A_vS1B_EENS_8epilogue10collective6detail29Sm90TmaWarpSpecializedAdapterINS1E_15DefaultEpilogueISJ_SK_SK_NS1D_6thread17LinearCombinationISJ_Li1EffLNS1I_9ScaleType4KindE0ELNS_15FloatRoundStyleE2ESJ_EENS1_15EpilogueDefaultEEEEEvvEEEEvNT_6ParamsE:
[----:B------:R-:W-:Y:S01]  /*0000*/  LDC R1, c[0x0][0x28] ;  /* 0x00000a00ff017b82 */ /* 0x000fe20000000800 */
[----:B------:R-:W0:Y:S01]  /*0010*/  S2R R13, SR_TID.X ;  /* 0x00000000000d7919 */ /* 0x000e220000002100 */
[----:B------:R-:W-:Y:S01]  /*0020*/  ELECT P0, URZ, PT ;  /* 0x00000000003f782f */ /* 0x000fe20003800000 */
[----:B------:R-:W-:Y:S01]  /*0030*/  BSSY B0, `(.L_x_0) ;  /* 0x000000f000007945 */ /* 0x000fe20003800000 */
[--C-:B0-----:R-:W-:Y:S02]  /*0040*/  SHF.R.U32.HI R0, RZ, 0x5, R13.reuse ;  /* 0x00000005ff007819 */ /* 0x101fe4000001160d */
[----:B------:R-:W-:-:S03]  /*0050*/  SHF.R.U32.HI R4, RZ, 0x7, R13 ;  /* 0x00000007ff047819 */ /* 0x000fc6000001160d */
[----:B------:R-:W0:Y:S04]  /*0060*/  SHFL.IDX PT, R2, R0, RZ, 0x1f ;  /* 0x00001fff00027589 */ /* 0x000e2800000e0000 */
[----:B------:R1:W2:Y:S01]  /*0070*/  SHFL.IDX PT, R5, R4, RZ, 0x1f ;  /* 0x00001fff04057589 */ /* 0x0002a200000e0000 */
[----:B0-----:R-:W-:-:S13]  /*0080*/  ISETP.NE.OR P0, PT, R2, RZ, !P0 ;  /* 0x000000ff0200720c */ /* 0x001fda0004705670 */
[----:B-12---:R-:W-:Y:S05]  /*0090*/  @P0 BRA `(.L_x_1) ;  /* 0x0000000000200947 */ /* 0x006fea0003800000 */
[----:B------:R-:W-:Y:S02]  /*00a0*/  ULDC.64 UR4, c[0x0][0x198] ;  /* 0x0000660000047ab9 */ /* 0x000fe40000000a00 */
[----:B------:R-:W-:Y:S02]  /*00b0*/  UIADD3 UR6, UP0, UR4, 0xf0, URZ ;  /* 0x000000f004067890 */ /* 0x000fe4000ff1e03f */
[----:B------:R-:W-:Y:S02]  /*00c0*/  UIADD3 UR4, UP1, UR4, 0x1f0, URZ ;  /* 0x000001f004047890 */ /* 0x000fe4000ff3e03f */
[----:B------:R-:W-:Y:S02]  /*00d0*/  UIADD3.X UR7, URZ, UR5, URZ, UP0, !UPT ;  /* 0x000000053f077290 */ /* 0x000fe400087fe43f */
[----:B------:R-:W-:-:S07]  /*00e0*/  UIADD3.X UR5, URZ, UR5, URZ, UP1, !UPT ;  /* 0x000000053f057290 */ /* 0x000fce0008ffe43f */
[----:B------:R0:W-:Y:S02]  /*00f0*/  UTMACCTL.PF [UR6] ;  /* 0x00000000060079b9 */ /* 0x0001e40008040000 */
[----:B------:R0:W-:Y:S02]  /*0100*/  UTMACCTL.PF [UR4] ;  /* 0x00000000040079b9 */ /* 0x0001e40008040000 */
[----:B0-----:R-:W-:Y:S01]  /*0110*/  NOP ;  /* 0x0000000000007918 */ /* 0x001fe20000000000 */
.L_x_1:
[----:B------:R-:W-:Y:S05]  /*0120*/  BSYNC B0 ;  /* 0x0000000000007941 */ /* 0x000fea0003800000 */
.L_x_0:
[----:B------:R-:W0:Y:S02]  /*0130*/  SHFL.IDX PT, R3, R0, RZ, 0x1f ;  /* 0x00001fff00037589 */ /* 0x000e2400000e0000 */
[----:B0-----:R-:W-:-:S13]  /*0140*/  ISETP.NE.AND P0, PT, R3, RZ, PT ;  /* 0x000000ff0300720c */ /* 0x001fda0003f05270 */
[----:B------:R-:W-:Y:S05]  /*0150*/  @P0 BRA `(.L_x_2) ;  /* 0x00000004006c0947 */ /* 0x000fea0003800000 */
[----:B------:R-:W-:Y:S01]  /*0160*/  ELECT P0, URZ, PT ;  /* 0x00000000003f782f */ /* 0x000fe20003800000 */
[----:B------:R-:W-:-:S12]  /*0170*/  BSSY B0, `(.L_x_2) ;  /* 0x0000059000007945 */ /* 0x000fd80003800000 */
[----:B------:R-:W-:Y:S05]  /*0180*/  @!P0 BRA `(.L_x_3) ;  /* 0x00000004005c8947 */ /* 0x000fea0003800000 */
[----:B------:R-:W0:Y:S01]  /*0190*/  S2UR UR8, SR_CgaCtaId ;  /* 0x00000000000879c3 */ /* 0x000e220000008800 */
[----:B------:R-:W-:Y:S01]  /*01a0*/  UMOV UR4, 0x400 ;  /* 0x0000040000047882 */ /* 0x000fe20000000000 */
[----:B------:R-:W-:Y:S01]  /*01b0*/  UMOV UR5, 0x1 ;  /* 0x0000000100057882 */ /* 0x000fe20000000000 */
[----:B------:R-:W-:Y:S02]  /*01c0*/  UMOV UR6, 0x80 ;  /* 0x0000008000067882 */ /* 0x000fe40000000000 */
[----:B------:R-:W-:-:S04]  /*01d0*/  UIADD3 UR6, -UR6, 0x100000, URZ ;  /* 0x0010000006067890 */ /* 0x000fc8000fffe13f */
[----:B------:R-:W-:Y:S02]  /*01e0*/  USHF.L.U32 UR7, UR6, 0xb, URZ ;  /* 0x0000000b06077899 */ /* 0x000fe4000800063f */
[----:B------:R-:W-:Y:S02]  /*01f0*/  USHF.L.U32 UR6, UR6, 0x1, URZ ;  /* 0x0000000106067899 */ /* 0x000fe4000800063f */
[----:B0-----:R-:W-:Y:S02]  /*0200*/  ULEA UR8, UR8, UR4, 0x18 ;  /* 0x0000000408087291 */ /* 0x001fe4000f8ec03f */
[----:B------:R-:W-:-:S04]  /*0210*/  UIADD3 UR4, -UR5, 0x100000, URZ ;  /* 0x0010000005047890 */ /* 0x000fc8000fffe13f */
[----:B------:R-:W-:Y:S02]  /*0220*/  USHF.L.U32 UR5, UR4, 0xb, URZ ;  /* 0x0000000b04057899 */ /* 0x000fe4000800063f */
[----:B------:R-:W-:Y:S01]  /*0230*/  USHF.L.U32 UR4, UR4, 0x1, URZ ;  /* 0x0000000104047899 */ /* 0x000fe2000800063f */
[----:B------:R-:W0:Y:S11]  /*0240*/  FENCE.VIEW.ASYNC.S ;  /* 0x00000000000073c6 */ /* 0x000e360000000000 */
[----:B0-----:R0:W1:Y:S01]  /*0250*/  SYNCS.EXCH.64 URZ, [UR8], UR4 ;  /* 0x00000004083f75b2 */ /* 0x0010620008000100 */
[----:B------:R0:W2:Y:S01]  /*0260*/  SYNCS.EXCH.64 URZ, [UR8+0x128], UR6 ;  /* 0x00012806083f75b2 */ /* 0x0000a20008000100 */
[----:B------:R0:W3:Y:S01]  /*0270*/  SYNCS.EXCH.64 URZ, [UR8+0x8], UR4 ;  /* 0x00000804083f75b2 */ /* 0x0000e20008000100 */
[----:B------:R0:W4:Y:S01]  /*0280*/  SYNCS.EXCH.64 URZ, [UR8+0x130], UR6 ;  /* 0x00013006083f75b2 */ /* 0x0001220008000100 */
[----:B------:R0:W0:Y:S01]  /*0290*/  SYNCS.EXCH.64 URZ, [UR8+0x10], UR4 ;  /* 0x00001004083f75b2 */ /* 0x0000220008000100 */
        /* <DEDUP_REMOVED lines=69> */
[----:B-1234-:R-:W-:Y:S01]  /*06f0*/  NOP ;  /* 0x0000000000007918 */ /* 0x01efe20000000000 */
.L_x_3:
[----:B0-----:R-:W-:Y:S05]  /*0700*/  BSYNC B0 ;  /* 0x0000000000007941 */ /* 0x001fea0003800000 */
.L_x_2:
[----:B------:R-:W0:Y:S01]  /*0710*/  SHFL.IDX PT, R6, R0, RZ, 0x1f ;  /* 0x00001fff00067589 */ /* 0x000e2200000e0000 */
[----:B------:R-:W-:Y:S01]  /*0720*/  ELECT P0, URZ, PT ;  /* 0x00000000003f782f */ /* 0x000fe20003800000 */
[----:B------:R-:W-:Y:S01]  /*0730*/  NOP ;  /* 0x0000000000007918 */ /* 0x000fe20000000000 */
[----:B------:R-:W-:Y:S01]  /*0740*/  ELECT P1, URZ, PT ;  /* 0x00000000003f782f */ /* 0x000fe20003820000 */
[----:B------:R1:W2:Y:S01]  /*0750*/  SHFL.IDX PT, R3, R0, RZ, 0x1f ;  /* 0x00001fff00037589 */ /* 0x0002a200000e0000 */
[----:B------:R-:W-:Y:S01]  /*0760*/  UMOV UR4, 0x20 ;  /* 0x0000002000047882 */ /* 0x000fe20000000000 */
[----:B------:R-:W-:Y:S01]  /*0770*/  UMOV UR11, 0x80 ;  /* 0x00000080000b7882 */ /* 0x000fe20000000000 */
[----:B------:R-:W-:Y:S01]  /*0780*/  NOP ;  /* 0x0000000000007918 */ /* 0x000fe20000000000 */
[----:B------:R-:W3:Y:S01]  /*0790*/  SHFL.IDX PT, R4, R4, RZ, 0x1f ;  /* 0x00001fff04047589 */ /* 0x000ee200000e0000 */
[C---:B------:R-:W-:Y:S01]  /*07a0*/  VIADD R33, R5.reuse, 0xffffffff ;  /* 0xffffffff05217836 */ /* 0x040fe20000000000 */
[----:B------:R-:W-:Y:S01]  /*07b0*/  ULDC.64 UR18, c[0x0][0x208] ;  /* 0x0000820000127ab9 */ /* 0x000fe20000000a00 */
[----:B------:R-:W-:-:S02]  /*07c0*/  ISETP.NE.AND P3, PT, R5, RZ, PT ;  /* 0x000000ff0500720c */ /* 0x000fc40003f65270 */
[----:B-1----:R-:W-:Y:S02]  /*07d0*/  SHF.R.S32.HI R0, RZ, 0x1f, R13 ;  /* 0x0000001fff007819 */ /* 0x002fe4000001140d */
[----:B------:R-:W-:Y:S02]  /*07e0*/  ISETP.GE.U32.AND P2, PT, R33, 0x2, PT ;  /* 0x000000022100780c */ /* 0x000fe40003f46070 */
[----:B------:R-:W-:-:S04]  /*07f0*/  LEA.HI R0, R0, R13, RZ, 0x7 ;  /* 0x0000000d00007211 */ /* 0x000fc800078f38ff */
[----:B------:R-:W-:Y:S02]  /*0800*/  LOP3.LUT R0, R0, 0xffffff80, RZ, 0xc0, !PT ;  /* 0xffffff8000007812 */ /* 0x000fe400078ec0ff */
[----:B0-----:R-:W-:-:S03]  /*0810*/  ISETP.NE.OR P0, PT, R6, RZ, !P0 ;  /* 0x000000ff0600720c */ /* 0x001fc60004705670 */
[----:B------:R-:W-:Y:S01]  /*0820*/  IMAD.IADD R11, R13, 0x1, -R0 ;  /* 0x000000010d0b7824 */ /* 0x000fe200078e0a00 */
[----:B--2---:R-:W-:Y:S02]  /*0830*/  ISETP.NE.OR P1, PT, R3, RZ, !P1 ;  /* 0x000000ff0300720c */ /* 0x004fe40004f25670 */
[----:B------:R-:W-:Y:S02]  /*0840*/  SHF.R.S32.HI R3, RZ, 0x1f, R2 ;  /* 0x0000001fff037819 */ /* 0x000fe40000011402 */
[----:B---3--:R-:W-:Y:S02]  /*0850*/  R2UR UR15, R4 ;  /* 0x00000000040f72ca */ /* 0x008fe400000e0000 */
[----:B------:R-:W-:-:S03]  /*0860*/  LEA.HI R3, R3, R2, RZ, 0x2 ;  /* 0x0000000203037211 */ /* 0x000fc600078f10ff */
[----:B------:R-:W-:Y:S01]  /*0870*/  VOTEU.ALL UP0, P0 ;  /* 0x00000000003f7886 */ /* 0x000fe20000000000 */
[----:B------:R-:W-:-:S03]  /*0880*/  LOP3.LUT R3, R3, 0xfffffffc, RZ, 0xc0, !PT ;  /* 0xfffffffc03037812 */ /* 0x000fc600078ec0ff */
[----:B------:R-:W-:Y:S01]  /*0890*/  VOTEU.ALL UP1, P1 ;  /* 0x00000000003f7886 */ /* 0x000fe20000820000 */
[----:B------:R-:W0:Y:S01]  /*08a0*/  @!UP0 S2UR UR7, SR_CgaCtaId ;  /* 0x00000000000789c3 */ /* 0x000e220000008800 */
[----:B------:R-:W-:Y:S01]  /*08b0*/  @!UP0 UMOV UR6, 0x400 ;  /* 0x0000040000068882 */ /* 0x000fe20000000000 */
[----:B------:R-:W-:-:S04]  /*08c0*/  @!UP0 UIADD3 UR4, -UR4, 0x100000, URZ ;  /* 0x0010000004048890 */ /* 0x000fc8000fffe13f */
[----:B------:R-:W-:Y:S02]  /*08d0*/  @!UP0 USHF.L.U32 UR5, UR4, 0xb, URZ ;  /* 0x0000000b04058899 */ /* 0x000fe4000800063f */
[----:B------:R-:W-:Y:S01]  /*08e0*/  @!UP0 USHF.L.U32 UR4, UR4, 0x1, URZ ;  /* 0x0000000104048899 */ /* 0x000fe2000800063f */
[----:B------:R-:W-:Y:S01]  /*08f0*/  IMAD.IADD R20, R2, 0x1, -R3 ;  /* 0x0000000102147824 */ /* 0x000fe200078e0a03 */
[----:B------:R-:W-:Y:S01]  /*0900*/  @!UP1 UMOV UR9, 0x400 ;  /* 0x0000040000099882 */ /* 0x000fe20000000000 */
[----:B------:R-:W-:Y:S01]  /*0910*/  VOTEU.ALL UP2, P1 ;  /* 0x00000000003f7886 */ /* 0x000fe20000840000 */
[----:B------:R-:W-:Y:S01]  /*0920*/  VOTEU.ALL UP3, P1 ;  /* 0x00000000003f7886 */ /* 0x000fe20000860000 */
[----:B------:R-:W-:Y:S01]  /*0930*/  VOTEU.ALL UP4, P1 ;  /* 0x00000000003f7886 */ /* 0x000fe20000880000 */
[----:B------:R-:W1:Y:S01]  /*0940*/  @!UP1 S2UR UR10, SR_CgaCtaId ;  /* 0x00000000000a99c3 */ /* 0x000e620000008800 */
[----:B------:R-:W-:Y:S01]  /*0950*/  VOTEU.ALL UP5, P1 ;  /* 0x00000000003f7886 */ /* 0x000fe200008a0000 */
[----:B0-----:R-:W-:-:S02]  /*0960*/  @!UP0 ULEA UR8, UR7, UR6, 0x18 ;  /* 0x0000000607088291 */ /* 0x001fc4000f8ec03f */
[----:B------:R-:W-:-:S04]  /*0970*/  @!UP1 UIADD3 UR6, -UR11, 0x100000, URZ ;  /* 0x001000000b069890 */ /* 0x000fc8000fffe13f */
[----:B------:R-:W-:Y:S02]  /*0980*/  @!UP1 USHF.L.U32 UR7, UR6, 0xb, URZ ;  /* 0x0000000b06079899 */ /* 0x000fe4000800063f */
[----:B------:R-:W-:Y:S01]  /*0990*/  @!UP1 USHF.L.U32 UR6, UR6, 0x1, URZ ;  /* 0x0000000106069899 */ /* 0x000fe2000800063f */
[----:B------:R-:W-:Y:S01]  /*09a0*/  VOTEU.ALL UP0, P0 ;  /* 0x00000000003f7886 */ /* 0x000fe20000000000 */
[----:B-1----:R-:W-:Y:S01]  /*09b0*/  @!UP1 ULEA UR9, UR10, UR9, 0x18 ;  /* 0x000000090a099291 */ /* 0x002fe2000f8ec03f */
[----:B------:R-:W-:Y:S02]  /*09c0*/  VOTEU.ALL UP1, P0 ;  /* 0x00000000003f7886 */ /* 0x000fe40000020000 */
[----:B------:R-:W-:Y:S01]  /*09d0*/  ULDC.64 UR10, c[0x0][0x598] ;  /* 0x00016600000a7ab9 */ /* 0x000fe20000000a00 */
[----:B------:R-:W-:Y:S01]  /*09e0*/  ISETP.NE.AND P0, PT, R20, 0x3, PT ;  /* 0x000000031400780c */ /* 0x000fe20003f05270 */
[----:B------:R-:W0:Y:S02]  /*09f0*/  FENCE.VIEW.ASYNC.S ;  /* 0x00000000000073c6 */ /* 0x000e240000000000 */
[----:B0-----:R0:W1:Y:S01]  /*0a00*/  @!UP0 SYNCS.EXCH.64 URZ, [UR8+0x280], UR4 ;  /* 0x00028004083f85b2 */ /* 0x0010620008000100 */
[----:B------:R-:W-:-:S02]  /*0a10*/  ISETP.NE.U32.AND P1, PT, RZ, UR10, PT ;  /* 0x0000000aff007c0c */ /* 0x000fc4000bf25070 */
[----:B------:R-:W-:Y:S02]  /*0a20*/  ISETP.EQ.OR P0, PT, R20, RZ, !P0 ;  /* 0x000000ff1400720c */ /* 0x000fe40004702670 */
[----:B------:R-:W-:Y:S02]  /*0a30*/  ISETP.NE.AND.EX P1, PT, RZ, UR11, PT, P1 ;  /* 0x0000000bff007c0c */ /* 0x000fe4000bf25310 */
[----:B------:R-:W-:-:S04]  /*0a40*/  ISETP.EQ.AND P0, PT, R5, RZ, P0 ;  /* 0x000000ff0500720c */ /* 0x000fc80000702270 */
[----:B------:R-:W-:-:S04]  /*0a50*/  SEL R7, RZ, 0x1, !P0 ;  /* 0x00000001ff077807 */ /* 0x000fc80004000000 */
[----:B------:R-:W-:Y:S01]  /*0a60*/  SEL R7, R7, 0x2, P2 ;  /* 0x0000000207077807 */ /* 0x000fe20001000000 */
[----:B------:R0:W1:Y:S01]  /*0a70*/  @!UP1 SYNCS.EXCH.64 URZ, [UR8+0x288], UR4 ;  /* 0x00028804083f95b2 */ /* 0x0000620008000100 */
[----:B------:R-:W-:Y:S01]  /*0a80*/  NOP ;  /* 0x0000000000007918 */ /* 0x000fe20000000000 */
[----:B------:R0:W1:Y:S01]  /*0a90*/  @!UP2 SYNCS.EXCH.64 URZ, [UR9+0x260], UR6 ;  /* 0x00026006093fa5b2 */ /* 0x0000620008000100 */
[----:B------:R0:W1:Y:S01]  /*0aa0*/  @!UP3 SYNCS.EXCH.64 URZ, [UR9+0x268], UR6 ;  /* 0x00026806093fb5b2 */ /* 0x0000620008000100 */
[----:B------:R0:W1:Y:S01]  /*0ab0*/  @!UP4 SYNCS.EXCH.64 URZ, [UR9+0x270], UR6 ;  /* 0x00027006093fc5b2 */ /* 0x0000620008000100 */
[----:B------:R0:W1:Y:S01]  /*0ac0*/  @!UP5 SYNCS.EXCH.64 URZ, [UR9+0x278], UR6 ;  /* 0x00027806093fd5b2 */ /* 0x0000620008000100 */
[----:B------:R-:W-:Y:S01]  /*0ad0*/  NOP ;  /* 0x0000000000007918 */ /* 0x000fe20000000000 */
[----:B-1----:R-:W-:Y:S06]  /*0ae0*/  BAR.SYNC.DEFER_BLOCKING 0x0 ;  /* 0x0000000000007b1d */ /* 0x002fec0000010000 */
[----:B0-----:R-:W-:Y:S05]  /*0af0*/  @!P1 BRA `(.L_x_4) ;  /* 0x00000000001c9947 */ /* 0x001fea0003800000 */
[----:B------:R-:W0:Y:S02]  /*0b00*/  LDC.64 R2, c[0x0][0x598] ;  /* 0x00016600ff027b82 */ /* 0x000e240000000a00 */
[----:B0-----:R-:W2:Y:S02]  /*0b10*/  LDG.E.64 R2, desc[UR18][R2.64] ;  /* 0x0000001202027981 */ /* 0x001ea4000c1e1b00 */
[----:B--2---:R-:W-:-:S04]  /*0b20*/  ISETP.NE.U32.AND P0, PT, R2, RZ, PT ;  /* 0x000000ff0200720c */ /* 0x004fc80003f05070 */
[----:B------:R-:W-:-:S13]  /*0b30*/  ISETP.NE.AND.EX P0, PT, R3, RZ, PT, P0 ;  /* 0x000000ff0300720c */ /* 0x000fda0003f05300 */
[----:B------:R-:W-:Y:S05]  /*0b40*/  @!P0 BRA `(.L_x_4) ;  /* 0x0000000000088947 */ /* 0x000fea0003800000 */
[----:B------:R2:W5:Y:S01]  /*0b50*/  LD.E R10, desc[UR18][R2.64] ;  /* 0x00000012020a7980 */ /* 0x000562000c101900 */
[----:B------:R-:W-:Y:S05]  /*0b60*/  BRA `(.L_x_5) ;  /* 0x0000000000207947 */ /* 0x000fea0003800000 */
.L_x_4:
[----:B------:R-:W-:Y:S02]  /*0b70*/  ULDC.64 UR4, c[0x0][0x588] ;  /* 0x0001620000047ab9 */ /* 0x000fe40000000a00 */
[----:B------:R-:W-:-:S04]  /*0b80*/  ISETP.NE.U32.AND P0, PT, RZ, UR4, PT ;  /* 0x00000004ff007c0c */ /* 0x000fc8000bf05070 */
[----:B------:R-:W-:-:S13]  /*0b90*/  ISETP.NE.AND.EX P0, PT, RZ, UR5, PT, P0 ;  /* 0x00000005ff007c0c */ /* 0x000fda000bf05300 */
[----:B------:R-:W-:Y:S05]  /*0ba0*/  @!P0 BRA `(.L_x_6) ;  /* 0x00000000000c8947 */ /* 0x000fea0003800000 */
[----:B------:R-:W0:Y:S02]  /*0bb0*/  LDC.64 R2, c[0x0][0x588] ;  /* 0x00016200ff027b82 */ /* 0x000e240000000a00 */
[----:B0-----:R0:W5:Y:S01]  /*0bc0*/  LDG.E R10, desc[UR18][R2.64] ;  /* 0x00000012020a7981 */ /* 0x001162000c1e1900 */
[----:B------:R-:W-:Y:S05]  /*0bd0*/  BRA `(.L_x_5) ;  /* 0x0000000000047947 */ /* 0x000fea0003800000 */
.L_x_6:
[----:B------:R-:W1:Y:S02]  /*0be0*/  LDC R10, c[0x0][0x580] ;  /* 0x00016000ff0a7b82 */ /* 0x000e640000000800 */
.L_x_5:
[----:B------:R-:W-:Y:S02]  /*0bf0*/  ULDC.64 UR4, c[0x0][0x5a0] ;  /* 0x0001680000047ab9 */ /* 0x000fe40000000a00 */
[----:B------:R-:W-:-:S04]  /*0c00*/  ISETP.NE.U32.AND P0, PT, RZ, UR4, PT ;  /* 0x00000004ff007c0c */ /* 0x000fc8000bf05070 */
[----:B------:R-:W-:-:S13]  /*0c10*/  ISETP.NE.AND.EX P0, PT, RZ, UR5, PT, P0 ;  /* 0x00000005ff007c0c */ /* 0x000fda000bf05300 */
[----:B------:R-:W-:Y:S05]  /*0c20*/  @!P0 BRA `(.L_x_7) ;  /* 0x00000000001c8947 */ /* 0x000fea0003800000 */
[----:B0-2---:R-:W0:Y:S02]  /*0c30*/  LDC.64 R2, c[0x0][0x5a0] ;  /* 0x00016800ff027b82 */ /* 0x005e240000000a00 */
[----:B0-----:R-:W2:Y:S02]  /*0c40*/  LDG.E.64 R2, desc[UR18][R2.64] ;  /* 0x0000001202027981 */ /* 0x001ea4000c1e1b00 */
[----:B--2---:R-:W-:-:S04]  /*0c50*/  ISETP.NE.U32.AND P0, PT, R2, RZ, PT ;  /* 0x000000ff0200720c */ /* 0x004fc80003f05070 */
[----:B------:R-:W-:-:S13]  /*0c60*/  ISETP.NE.AND.EX P0, PT, R3, RZ, PT, P0 ;  /* 0x000000ff0300720c */ /* 0x000fda0003f05300 */
[----:B------:R-:W-:Y:S05]  /*0c70*/  @!P0 BRA `(.L_x_7) ;  /* 0x0000000000088947 */ /* 0x000fea0003800000 */
[----:B------:R0:W5:Y:S01]  /*0c80*/  LD.E R12, desc[UR18][R2.64] ;  /* 0x00000012020c7980 */ /* 0x000162000c101900 */
[----:B------:R-:W-:Y:S05]  /*0c90*/  BRA `(.L_x_8) ;  /* 0x0000000000207947 */ /* 0x000fea0003800000 */
.L_x_7:
[----:B------:R-:W-:Y:S02]  /*0ca0*/  ULDC.64 UR4, c[0x0][0x590] ;  /* 0x0001640000047ab9 */ /* 0x000fe40000000a00 */
[----:B------:R-:W-:-:S04]  /*0cb0*/  ISETP.NE.U32.AND P0, PT, RZ, UR4, PT ;  /* 0x00000004ff007c0c */ /* 0x000fc8000bf05070 */
[----:B------:R-:W-:-:S13]  /*0cc0*/  ISETP.NE.AND.EX P0, PT, RZ, UR5, PT, P0 ;  /* 0x00000005ff007c0c */ /* 0x000fda000bf05300 */
[----:B------:R-:W-:Y:S05]  /*0cd0*/  @!P0 BRA `(.L_x_9) ;  /* 0x00000000000c8947 */ /* 0x000fea0003800000 */
[----:B0-2---:R-:W0:Y:S02]  /*0ce0*/  LDC.64 R2, c[0x0][0x590] ;  /* 0x00016400ff027b82 */ /* 0x005e240000000a00 */
[----:B0-----:R4:W5:Y:S01]  /*0cf0*/  LDG.E R12, desc[UR18][R2.64] ;  /* 0x00000012020c7981 */ /* 0x001962000c1e1900 */
[----:B------:R-:W-:Y:S05]  /*0d00*/  BRA `(.L_x_8) ;  /* 0x0000000000047947 */ /* 0x000fea0003800000 */
.L_x_9:
[----:B------:R-:W3:Y:S02]  /*0d10*/  LDC R12, c[0x0][0x584] ;  /* 0x00016100ff0c7b82 */ /* 0x000ee40000000800 */
.L_x_8:
[----:B------:R-:W1:Y:S01]  /*0d20*/  LDC R0, c[0x0][0x65c] ;  /* 0x00019700ff007b82 */ /* 0x000e620000000800 */
[----:B------:R-:W0:Y:S01]  /*0d30*/  S2R R21, SR_CTAID.Y ;  /* 0x0000000000157919 */ /* 0x000e220000002600 */
[----:B------:R-:W-:Y:S01]  /*0d40*/  ULDC UR8, c[0x0][0x28c] ;  /* 0x0000a30000087ab9 */ /* 0x000fe20000000800 */
[----:B------:R-:W-:Y:S01]  /*0d50*/  ISETP.NE.AND P0, PT, R5, 0x2, PT ;  /* 0x000000020500780c */ /* 0x000fe20003f05270 */
[----:B------:R-:W-:Y:S01]  /*0d60*/  UIADD3 UR8, UR8, 0x1f, URZ ;  /* 0x0000001f08087890 */ /* 0x000fe2000fffe03f */
[----:B------:R-:W3:Y:S01]  /*0d70*/  S2R R14, SR_CTAID.X ;  /* 0x00000000000e7919 */ /* 0x000ee20000002500 */
[----:B------:R-:W-:Y:S01]  /*0d80*/  UMOV UR5, URZ ;  /* 0x0000003f00057c82 */ /* 0x000fe20008000000 */
[----:B------:R-:W-:Y:S01]  /*0d90*/  UMOV UR4, URZ ;  /* 0x0000003f00047c82 */ /* 0x000fe20008000000 */
[----:B------:R-:W-:-:S04]  /*0da0*/  USHF.R.S32.HI UR9, URZ, 0x1f, UR8 ;  /* 0x0000001f3f097899 */ /* 0x000fc80008011408 */
[----:B------:R-:W-:-:S04]  /*0db0*/  ULEA.HI UR9, UR9, UR8, URZ, 0x5 ;  /* 0x0000000809097291 */ /* 0x000fc8000f8f283f */
[----:B------:R-:W-:Y:S01]  /*0dc0*/  USHF.R.S32.HI UR13, URZ, 0x5, UR9 ;  /* 0x000000053f0d7899 */ /* 0x000fe20008011409 */
[----:B-1----:R-:W-:-:S13]  /*0dd0*/  ISETP.NE.AND P2, PT, R0, 0x1, PT ;  /* 0x000000010000780c */ /* 0x002fda0003f45270 */
[----:B------:R-:W3:Y:S01]  /*0de0*/  @P2 LDC R15, c[0x0][0x10] ;  /* 0x00000400ff0f2b82 */ /* 0x000ee20000000800 */
[----:B0-2-4-:R-:W-:Y:S02]  /*0df0*/  @P2 IMAD.MOV.U32 R2, RZ, RZ, R21 ;  /* 0x000000ffff022224 */ /* 0x015fe400078e0015 */
[----:B------:R-:W-:Y:S02]  /*0e00*/  @P2 IMAD.MOV.U32 R3, RZ, RZ, RZ ;  /* 0x000000ffff032224 */ /* 0x000fe400078e00ff */
[----:B------:R-:W-:-:S03]  /*0e10*/  @P2 IMAD.MOV.U32 R5, RZ, RZ, RZ ;  /* 0x000000ffff052224 */ /* 0x000fc600078e00ff */
[----:B------:R-:W0:Y:S01]  /*0e20*/  @!P2 LDC R9, c[0x0][0xc] ;  /* 0x00000300ff09ab82 */ /* 0x000e220000000800 */
[----:B------:R-:W-:Y:S01]  /*0e30*/  ULDC UR6, c[0x0][0xc] ;  /* 0x0000030000067ab9 */ /* 0x000fe20000000800 */
[----:B------:R-:W-:Y:S02]  /*0e40*/  ULDC UR7, c[0x0][0x10] ;  /* 0x0000040000077ab9 */ /* 0x000fe40000000800 */
[----:B------:R-:W-:-:S04]  /*0e50*/  UIMAD.WIDE.U32 UR6, UR6, UR7, URZ ;  /* 0x00000007060672a5 */ /* 0x000fc8000f8e003f */
[----:B------:R-:W1:Y:S01]  /*0e60*/  LDC R8, c[0x0][0x14] ;  /* 0x00000500ff087b82 */ /* 0x000e620000000800 */
[----:B---3--:R-:W-:-:S04]  /*0e70*/  @P2 IMAD.WIDE.U32 R2, R14, R15, R2 ;  /* 0x0000000f0e022225 */ /* 0x008fc800078e0002 */
[----:B------:R-:W-:Y:S02]  /*0e80*/  IMAD.MOV.U32 R15, RZ, RZ, RZ ;  /* 0x000000ffff0f7224 */ /* 0x000fe400078e00ff */
[----:B------:R-:W-:Y:S02]  /*0e90*/  @P2 IMAD.IADD R3, R3, 0x1, R5 ;  /* 0x0000000103032824 */ /* 0x000fe400078e0205 */
[----:B0-----:R-:W-:-:S04]  /*0ea0*/  @!P2 IMAD.WIDE.U32 R4, R9, R21, R14 ;  /* 0x000000150904a225 */ /* 0x001fc800078e000e */
[----:B------:R-:W-:Y:S02]  /*0eb0*/  @!P2 IMAD.MOV.U32 R2, RZ, RZ, R4 ;  /* 0x000000ffff02a224 */ /* 0x000fe400078e0004 */
[----:B------:R-:W-:Y:S02]  /*0ec0*/  @!P2 IMAD.MOV.U32 R3, RZ, RZ, R5 ;  /* 0x000000ffff03a224 */ /* 0x000fe400078e0005 */
[C---:B-1----:R-:W-:Y:S02]  /*0ed0*/  IMAD R17, R8.reuse, UR7, RZ ;  /* 0x0000000708117c24 */ /* 0x042fe4000f8e02ff */
[----:B------:R-:W-:Y:S01]  /*0ee0*/  IMAD.WIDE.U32 R8, R8, UR6, RZ ;  /* 0x0000000608087c25 */ /* 0x000fe2000f8e00ff */
[----:B------:R-:W-:-:S03]  /*0ef0*/  ULDC.64 UR6, c[0x0][0x650] ;  /* 0x0001940000067ab9 */ /* 0x000fc60000000a00 */
[----:B------:R-:W-:Y:S01]  /*0f00*/  IMAD.IADD R0, R9, 0x1, R17 ;  /* 0x0000000109007824 */ /* 0x000fe200078e0211 */
[----:B------:R-:W-:Y:S06]  /*0f10*/  @P0 BRA `(.L_x_10) ;  /* 0x0000000000280947 */ /* 0x000fec0003800000 */
[----:B------:R-:W-:Y:S01]  /*0f20*/  UIMAD.WIDE.U32 UR4, UR13, -0x45306eb3, URZ ;  /* 0xbacf914d0d0478a5 */ /* 0x000fe2000f8e003f */
[----:B------:R-:W-:Y:S01]  /*0f30*/  IADD3 R2, P0, R2, R8, RZ ;  /* 0x0000000802027210 */ /* 0x000fe20007f1e0ff */
[----:B------:R-:W-:Y:S02]  /*0f40*/  UISETP.GE.U32.AND UP0, UPT, UR13, 0x25, UPT ;  /* 0x000000250d00788c */ /* 0x000fe4000bf06070 */
[----:B------:R-:W-:Y:S02]  /*0f50*/  UIADD3 UR4, -UR5, UR13, URZ ;  /* 0x0000000d05047290 */ /* 0x000fe4000fffe13f */
[----:B------:R-:W-:Y:S02]  /*0f60*/  IMAD.X R3, R0, 0x1, R3, P0 ;  /* 0x0000000100037824 */ /* 0x000fe400000e0603 */
[----:B------:R-:W-:-:S04]  /*0f70*/  ULEA.HI UR4, UR4, UR5, URZ, 0x1f ;  /* 0x0000000504047291 */ /* 0x000fc8000f8ff83f */
[----:B------:R-:W-:-:S03]  /*0f80*/  USHF.R.U32.HI UR5, URZ, 0x5, UR4 ;  /* 0x000000053f057899 */ /* 0x000fc60008011604 */
[----:B------:R-:W-:Y:S01]  /*0f90*/  UMOV UR4, URZ ;  /* 0x0000003f00047c82 */ /* 0x000fe20008000000 */
[----:B------:R-:W-:Y:S02]  /*0fa0*/  @UP0 ULOP3.LUT UR4, UR5, 0x1, URZ, 0xc0, !UPT ;  /* 0x0000000105040892 */ /* 0x000fe4000f8ec03f */
[----:B------:R-:W-:-:S12]  /*0fb0*/  UIMAD UR5, UR5, -0x25, UR13 ;  /* 0xffffffdb050578a4 */ /* 0x000fd8000f8e020d */
.L_x_10:
[----:B------:R-:W-:Y:S01]  /*0fc0*/  ISETP.GE.U32.AND P0, PT, R2, UR6, PT ;  /* 0x0000000602007c0c */ /* 0x000fe2000bf06070 */
[----:B------:R-:W-:Y:S01]  /*0fd0*/  IMAD.MOV.U32 R6, RZ, RZ, -0x1 ;  /* 0xffffffffff067424 */ /* 0x000fe200078e00ff */
[----:B------:R-:W-:Y:S01]  /*0fe0*/  PRMT R16, RZ, 0x7610, R16 ;  /* 0x00007610ff107816 */ /* 0x000fe20000000010 */
[----:B------:R-:W-:Y:S01]  /*0ff0*/  IMAD.MOV.U32 R5, RZ, RZ, -0x1 ;  /* 0xffffffffff057424 */ /* 0x000fe200078e00ff */
[----:B------:R-:W-:Y:S01]  /*1000*/  ISETP.GE.U32.AND.EX P0, PT, R3, UR7, PT, P0 ;  /* 0x0000000703007c0c */ /* 0x000fe2000bf06100 */
[----:B------:R-:W-:-:S12]  /*1010*/  IMAD.MOV.U32 R4, RZ, RZ, -0x1 ;  /* 0xffffffffff047424 */ /* 0x000fd800078e00ff */
[----:B------:R-:W-:Y:S05]  /*1020*/  @P0 BRA `(.L_x_11) ;  /* 0x00000004005c0947 */ /* 0x000fea0003800000 */
[----:B------:R-:W0:Y:S01]  /*1030*/  LDC.64 R24, c[0x0][0x628] ;  /* 0x00018a00ff187b82 */ /* 0x000e220000000a00 */
[----:B------:R-:W-:Y:S02]  /*1040*/  IMAD.MOV.U32 R4, RZ, RZ, R2 ;  /* 0x000000ffff047224 */ /* 0x000fe400078e0002 */
[----:B------:R-:W-:-:S05]  /*1050*/  IMAD.MOV.U32 R5, RZ, RZ, R3 ;  /* 0x000000ffff057224 */ /* 0x000fca00078e0003 */
[----:B------:R-:W1:Y:S08]  /*1060*/  LDC R6, c[0x0][0x630] ;  /* 0x00018c00ff067b82 */ /* 0x000e700000000800 */
[----:B------:R-:W2:Y:S01]  /*1070*/  LDC.64 R26, c[0x0][0x620] ;  /* 0x00018800ff1a7b82 */ /* 0x000ea20000000a00 */
[----:B0-----:R-:W-:-:S04]  /*1080*/  ISETP.NE.U32.AND P0, PT, R24, RZ, PT ;  /* 0x000000ff1800720c */ /* 0x001fc80003f05070 */
[----:B------:R-:W-:-:S13]  /*1090*/  ISETP.NE.AND.EX P0, PT, R25, RZ, PT, P0 ;  /* 0x000000ff1900720c */ /* 0x000fda0003f05300 */
[----:B-12---:R-:W-:Y:S05]  /*10a0*/  @!P0 BRA `(.L_x_12) ;  /* 0x0000000000288947 */ /* 0x006fea0003800000 */
[----:B------:R-:W0:Y:S02]  /*10b0*/  LDC R19, c[0x0][0x634] ;  /* 0x00018d00ff137b82 */ /* 0x000e240000000800 */
[----:B0-----:R-:W-:-:S05]  /*10c0*/  IADD3 R19, P0, R2, R19, RZ ;  /* 0x0000001302137210 */ /* 0x001fca0007f1e0ff */
[----:B------:R-:W-:-:S04]  /*10d0*/  IMAD.X R23, RZ, RZ, R3, P0 ;  /* 0x000000ffff177224 */ /* 0x000fc800000e0603 */
[----:B------:R-:W-:-:S04]  /*10e0*/  IMAD.WIDE.U32 R4, R23, R24, RZ ;  /* 0x0000001817047225 */ /* 0x000fc800078e00ff */
[----:B------:R-:W-:-:S04]  /*10f0*/  IMAD.WIDE.U32 R16, P0, R19, R25, R4 ;  /* 0x0000001913107225 */ /* 0x000fc80007800004 */
[----:B------:R-:W-:-:S04]  /*1100*/  IMAD.WIDE.U32 R4, R19, R24, RZ ;  /* 0x0000001813047225 */ /* 0x000fc800078e00ff */
[----:B------:R-:W-:Y:S01]  /*1110*/  IMAD.X R19, RZ, RZ, RZ, P0 ;  /* 0x000000ffff137224 */ /* 0x000fe200000e06ff */
[----:B------:R-:W-:Y:S01]  /*1120*/  IADD3 RZ, P0, R5, R16, RZ ;  /* 0x0000001005ff7210 */ /* 0x000fe20007f1e0ff */
[----:B------:R-:W-:-:S04]  /*1130*/  IMAD.MOV.U32 R18, RZ, RZ, R17 ;  /* 0x000000ffff127224 */ /* 0x000fc800078e0011 */
[----:B------:R-:W-:-:S08]  /*1140*/  IMAD.WIDE.U32.X R4, R23, R25, R18, P0 ;  /* 0x0000001917047225 */ /* 0x000fd000000e0412 */
.L_x_12:
[--C-:B------:R-:W-:Y:S01]  /*1150*/  SHF.R.U64 R32, R4, R6, R5.reuse ;  /* 0x0000000604207219 */ /* 0x100fe20000001205 */
[----:B------:R-:W0:Y:S01]  /*1160*/  LDC.64 R28, c[0x0][0x640] ;  /* 0x00019000ff1c7b82 */ /* 0x000e220000000a00 */
[----:B------:R-:W-:Y:S01]  /*1170*/  I2FP.F32.U32 R4, R14 ;  /* 0x0000000e00047245 */ /* 0x000fe20000201000 */
[----:B------:R-:W-:Y:S01]  /*1180*/  ULDC UR6, c[0x0][0x150] ;  /* 0x0000540000067ab9 */ /* 0x000fe20000000800 */
[----:B------:R-:W-:Y:S02]  /*1190*/  SHF.R.U32.HI R5, RZ, R6, R5 ;  /* 0x00000006ff057219 */ /* 0x000fe40000011605 */
[----:B------:R-:W-:Y:S01]  /*11a0*/  IADD3 R17, P0, RZ, -R32, RZ ;  /* 0x80000020ff117210 */ /* 0x000fe20007f1e0ff */
[----:B------:R-:W-:Y:S01]  /*11b0*/  FMUL R6, R4, UR6 ;  /* 0x0000000604067c20 */ /* 0x000fe20008400000 */
[----:B------:R-:W-:Y:S01]  /*11c0*/  ULDC UR6, c[0x0][0x154] ;  /* 0x0000550000067ab9 */ /* 0x000fe20000000800 */
[----:B------:R-:W1:Y:S02]  /*11d0*/  LDC R18, c[0x0][0x618] ;  /* 0x00018600ff127b82 */ /* 0x000e640000000800 */
[----:B------:R-:W-:-:S02]  /*11e0*/  IMAD.X R19, RZ, RZ, ~R5, P0 ;  /* 0x000000ffff137224 */ /* 0x000fc400000e0e05 */
[----:B------:R-:W2:Y:S01]  /*11f0*/  F2I.U32.TRUNC.NTZ R6, R6 ;  /* 0x0000000600067305 */ /* 0x000ea2000020f000 */
[----:B------:R-:W-:-:S03]  /*1200*/  IMAD.WIDE.U32 R4, R17, R26, R2 ;  /* 0x0000001a11047225 */ /* 0x000fc600078e0002 */
[----:B------:R-:W3:Y:S01]  /*1210*/  LDC R15, c[0x0][0x144] ;  /* 0x00005100ff0f7b82 */ /* 0x000ee20000000800 */
[----:B------:R-:W-:-:S04]  /*1220*/  IMAD R16, R19, R26, RZ ;  /* 0x0000001a13107224 */ /* 0x000fc800078e02ff */
[----:B------:R-:W-:-:S03]  /*1230*/  IMAD R17, R17, R27, R16 ;  /* 0x0000001b11117224 */ /* 0x000fc600078e0210 */
[----:B------:R-:W4:Y:S01]  /*1240*/  LDC R22, c[0x0][0x608] ;  /* 0x00018200ff167b82 */ /* 0x000f220000000800 */
[----:B------:R-:W-:Y:S01]  /*1250*/  IMAD.IADD R17, R5, 0x1, R17 ;  /* 0x0000000105117824 */ /* 0x000fe200078e0211 */
[----:B0-----:R-:W-:Y:S01]  /*1260*/  ISETP.NE.U32.AND P0, PT, R28, RZ, PT ;  /* 0x000000ff1c00720c */ /* 0x001fe20003f05070 */
[----:B--2---:R-:W-:-:S03]  /*1270*/  IMAD.MOV R5, RZ, RZ, -R6 ;  /* 0x000000ffff057224 */ /* 0x004fc600078e0a06 */
[----:B------:R-:W-:Y:S02]  /*1280*/  ISETP.NE.AND.EX P0, PT, R29, RZ, PT, P0 ;  /* 0x000000ff1d00720c */ /* 0x000fe40003f05300 */
[----:B------:R-:W0:Y:S01]  /*1290*/  LDC R19, c[0x0][0x658] ;  /* 0x00019600ff137b82 */ /* 0x000e220000000800 */
[-CC-:B-1----:R-:W-:Y:S02]  /*12a0*/  SHF.R.U64 R26, R4, R18.reuse, R17.reuse ;  /* 0x00000012041a7219 */ /* 0x182fe40000001211 */
[----:B------:R-:W-:Y:S02]  /*12b0*/  I2FP.F32.U32 R4, R21 ;  /* 0x0000001500047245 */ /* 0x000fe40000201000 */
[----:B------:R-:W-:Y:S01]  /*12c0*/  SHF.R.U32.HI R17, RZ, R18, R17 ;  /* 0x00000012ff117219 */ /* 0x000fe20000011611 */
[----:B------:R-:W-:Y:S02]  /*12d0*/  IMAD.MOV.U32 R18, RZ, RZ, 0x1 ;  /* 0x00000001ff127424 */ /* 0x000fe400078e00ff */
[----:B------:R-:W1:Y:S01]  /*12e0*/  LDC R24, c[0x0][0x148] ;  /* 0x00005200ff187b82 */ /* 0x000e620000000800 */
[----:B---3--:R-:W-:-:S02]  /*12f0*/  IMAD R6, R15, R5, R14 ;  /* 0x000000050f067224 */ /* 0x008fc400078e020e */
[----:B------:R-:W-:Y:S01]  /*1300*/  FMUL R5, R4, UR6 ;  /* 0x0000000604057c20 */ /* 0x000fe20008400000 */
[----:B------:R-:W-:-:S04]  /*1310*/  IMAD.MOV.U32 R4, RZ, RZ, -0x1 ;  /* 0xffffffffff047424 */ /* 0x000fc800078e00ff */
[----:B------:R-:W2:Y:S01]  /*1320*/  LDC R25, c[0x0][0x600] ;  /* 0x00018000ff197b82 */ /* 0x000ea20000000800 */
[-CC-:B----4-:R-:W-:Y:S02]  /*1330*/  SHF.R.U64 R34, R26, R22.reuse, R17.reuse ;  /* 0x000000161a227219 */ /* 0x190fe40000001211 */
[----:B------:R-:W-:Y:S02]  /*1340*/  SHF.R.U32.HI R14, RZ, R22, R17 ;  /* 0x00000016ff0e7219 */ /* 0x000fe40000011611 */
[----:B------:R3:W4:Y:S03]  /*1350*/  F2I.U32.TRUNC.NTZ R22, R5 ;  /* 0x0000000500167305 */ /* 0x000726000020f000 */
[----:B------:R-:W1:Y:S01]  /*1360*/  LDC R27, c[0x0][0x648] ;  /* 0x00019200ff1b7b82 */ /* 0x000e620000000800 */
[-C--:B0-----:R-:W-:Y:S02]  /*1370*/  SHF.R.U64 R36, R34, R19.reuse, R14 ;  /* 0x0000001322247219 */ /* 0x081fe4000000120e */
[----:B------:R-:W-:-:S02]  /*1380*/  SHF.L.U32 R4, R4, R19, RZ ;  /* 0x0000001304047219 */ /* 0x000fc400000006ff */
[-C--:B------:R-:W-:Y:S02]  /*1390*/  SHF.R.U32.HI R14, RZ, R19.reuse, R14 ;  /* 0x00000013ff0e7219 */ /* 0x080fe4000001160e */
[----:B------:R-:W-:Y:S01]  /*13a0*/  SHF.L.U32 R18, R18, R19, RZ ;  /* 0x0000001312127219 */ /* 0x000fe200000006ff */
[----:B------:R-:W0:Y:S01]  /*13b0*/  LDC R31, c[0x0][0x638] ;  /* 0x00018e00ff1f7b82 */ /* 0x000e220000000800 */
[----:B------:R-:W-:Y:S01]  /*13c0*/  LOP3.LUT R19, RZ, R4, RZ, 0x33, !PT ;  /* 0x00000004ff137212 */ /* 0x000fe200078e33ff */
[----:B------:R-:W-:Y:S02]  /*13d0*/  IMAD.MOV.U32 R4, RZ, RZ, R36 ;  /* 0x000000ffff047224 */ /* 0x000fe400078e0024 */
[----:B---3--:R-:W-:-:S04]  /*13e0*/  IMAD.MOV.U32 R5, RZ, RZ, R14 ;  /* 0x000000ffff057224 */ /* 0x008fc800078e000e */
[----:B------:R-:W3:Y:S01]  /*13f0*/  LDC R30, c[0x0][0x610] ;  /* 0x00018400ff1e7b82 */ /* 0x000ee20000000800 */
[----:B----4-:R-:W-:Y:S05]  /*1400*/  @!P0 BRA `(.L_x_13) ;  /* 0x0000000000288947 */ /* 0x010fea0003800000 */
[----:B------:R-:W4:Y:S02]  /*1410*/  LDC R17, c[0x0][0x64c] ;  /* 0x00019300ff117b82 */ /* 0x000f240000000800 */
[----:B----4-:R-:W-:-:S05]  /*1420*/  IADD3 R17, P0, R36, R17, RZ ;  /* 0x0000001124117210 */ /* 0x010fca0007f1e0ff */
        /* <DEDUP_REMOVED lines=8> */
.L_x_13:
[----:B-1----:R-:W-:Y:S01]  /*14b0*/  SHF.R.U64 R4, R4, R27, R5 ;  /* 0x0000001b04047219 */ /* 0x002fe20000001205 */
[----:B--2---:R-:W-:Y:S01]  /*14c0*/  VIADD R5, R25, 0xffffffff ;  /* 0xffffffff19057836 */ /* 0x004fe20000000000 */
[----:B------:R-:W-:Y:S01]  /*14d0*/  LOP3.LUT R19, R34, R19, RZ, 0xc0, !PT ;  /* 0x0000001322137212 */ /* 0x000fe200078ec0ff */
[----:B------:R-:W-:Y:S02]  /*14e0*/  IMAD.MOV R22, RZ, RZ, -R22 ;  /* 0x000000ffff167224 */ /* 0x000fe400078e0a16 */
[----:B------:R-:W-:Y:S01]  /*14f0*/  IMAD.MOV R14, RZ, RZ, -R4 ;  /* 0x000000ffff0e7224 */ /* 0x000fe200078e0a04 */
[----:B------:R-:W-:Y:S01]  /*1500*/  LOP3.LUT R5, R26, R5, RZ, 0xc0, !PT ;  /* 0x000000051a057212 */ /* 0x000fe200078ec0ff */
[----:B------:R-:W-:Y:S02]  /*1510*/  IMAD R19, R18, R4, R19 ;  /* 0x0000000412137224 */ /* 0x000fe400078e0213 */
[----:B------:R-:W-:Y:S02]  /*1520*/  @P2 IMAD R6, R24, R22, R21 ;  /* 0x0000001618062224 */ /* 0x000fe400078e0215 */
[----:B0-----:R-:W-:-:S02]  /*1530*/  IMAD R4, R14, R31, R36 ;  /* 0x0000001f0e047224 */ /* 0x001fc400078e0224 */
[----:B---3--:R-:W-:Y:S02]  /*1540*/  IMAD R6, R19, R30, R6 ;  /* 0x0000001e13067224 */ /* 0x008fe400078e0206 */
[----:B------:R-:W-:Y:S02]  /*1550*/  IMAD R15, R4, R25, R5 ;  /* 0x00000019040f7224 */ /* 0x000fe400078e0205 */
[----:B------:R-:W-:Y:S02]  /*1560*/  IMAD.MOV.U32 R16, RZ, RZ, 0x1 ;  /* 0x00000001ff107424 */ /* 0x000fe400078e00ff */
[----:B------:R-:W-:Y:S01]  /*1570*/  IMAD.MOV.U32 R4, RZ, RZ, R32 ;  /* 0x000000ffff047224 */ /* 0x000fe200078e0020 */
[----:B------:R-:W-:Y:S02]  /*1580*/  SEL R5, R15, R6, !P2 ;  /* 0x000000060f057207 */ /* 0x000fe40005000000 */
[----:B------:R-:W-:-:S07]  /*1590*/  SEL R6, R6, R15, !P2 ;  /* 0x0000000f06067207 */ /* 0x000fce0005000000 */
.L_x_11:
[----:B------:R-:W-:Y:S05]  /*15a0*/  @!P3 BRA `(.L_x_14) ;  /* 0x0000006c0040b947 */ /* 0x000fea0003800000 */
[----:B------:R-:W-:-:S13]  /*15b0*/  ISETP.GT.U32.AND P0, PT, R33, 0x1, PT ;  /* 0x000000012100780c */ /* 0x000fda0003f04070 */
[----:B------:R-:W-:Y:S05]  /*15c0*/  @P0 EXIT ;  /* 0x000000000000094d */ /* 0x000fea0003800000 */
.L_x_15:
[----:B------:R-:W-:-:S08]  /*15d0*/  NOP ;  /* 0x0000000000007918 */ /* 0x000fd00000000000 */
[----:B------:R-:W0:Y:S02]  /*15e0*/  USETMAXREG.TRY_ALLOC.CTAPOOL UP0, 0xe8 ;  /* 0x000000e8000079c8 */ /* 0x000e240008000600 */
[----:B0-----:R-:W-:-:S13]  /*15f0*/  PLOP3.LUT P0, PT, PT, PT, UP0, 0x80, 0x0 ;  /* 0x000000000000781c */ /* 0x001fda0003f0f008 */
[----:B------:R-:W-:Y:S05]  /*1600*/  @!P0 BRA `(.L_x_15) ;  /* 0xfffffffc00f08947 */ /* 0x000fea000383ffff */
[----:B------:R-:W-:-:S13]  /*1610*/  LOP3.LUT P0, RZ, R16, 0xff, RZ, 0xc0, !PT ;  /* 0x000000ff10ff7812 */ /* 0x000fda000780c0ff */
[----:B------:R-:W-:Y:S05]  /*1620*/  @!P0 EXIT ;  /* 0x000000000000894d */ /* 0x000fea0003800000 */
[----:B------:R-:W0:Y:S01]  /*1630*/  S2UR UR6, SR_CgaCtaId ;  /* 0x00000000000679c3 */ /* 0x000e220000008800 */
[----:B------:R-:W-:Y:S01]  /*1640*/  SHF.R.S32.HI R14, RZ, 0x1f, R11 ;  /* 0x0000001fff0e7819 */ /* 0x000fe2000001140b */
[----:B------:R-:W-:Y:S01]  /*1650*/  UIADD3 UR7, UR15, -0x1, URZ ;  /* 0xffffffff0f077890 */ /* 0x000fe2000fffe03f */
[----:B------:R-:W-:Y:S01]  /*1660*/  LOP3.LUT R146, R7, 0x1, RZ, 0xfc, !PT ;  /* 0x0000000107927812 */ /* 0x000fe200078efcff */
[----:B------:R-:W-:Y:S01]  /*1670*/  UMOV UR12, 0x400 ;  /* 0x00000400000c7882 */ /* 0x000fe20000000000 */
[CC--:B------:R-:W-:Y:S01]  /*1680*/  LEA.HI R13, R14.reuse, R11.reuse, RZ, 0x2 ;  /* 0x0000000b0e0d7211 */ /* 0x0c0fe200078f10ff */
[----:B------:R-:W-:Y:S01]  /*1690*/  UISETP.LT.AND UP0, UPT, UR13, 0x1, UPT ;  /* 0x000000010d00788c */ /* 0x000fe2000bf01270 */
[----:B------:R-:W-:Y:S01]  /*16a0*/  LEA.HI R17, R14, R11, RZ, 0x5 ;  /* 0x0000000b0e117211 */ /* 0x000fe200078f28ff */
[----:B------:R-:W-:Y:S01]  /*16b0*/  USHF.L.U32 UR21, UR13, 0x1, URZ ;  /* 0x000000010d157899 */ /* 0x000fe2000800063f */
[--C-:B------:R-:W-:Y:S01]  /*16c0*/  SHF.R.S32.HI R15, RZ, 0x2, R13.reuse ;  /* 0x00000002ff0f7819 */ /* 0x100fe2000001140d */
[----:B------:R-:W-:Y:S01]  /*16d0*/  USEL UR14, UR13, 0x1, UP0 ;  /* 0x000000010d0e7887 */ /* 0x000fe20008000000 */
[----:B------:R-:W-:Y:S01]  /*16e0*/  SHF.R.S32.HI R16, RZ, 0x1f, R13 ;  /* 0x0000001fff107819 */ /* 0x000fe2000001140d */
[----:B------:R-:W-:Y:S01]  /*16f0*/  UISETP.NE.AND UP0, UPT, UR7, URZ, UPT ;  /* 0x0000003f0700728c */ /* 0x000fe2000bf05270 */
[----:B------:R-:W-:Y:S01]  /*1700*/  SHF.R.S32.HI R17, RZ, 0x5, R17 ;  /* 0x00000005ff117819 */ /* 0x000fe20000011411 */
[----:B------:R-:W-:Y:S01]  /*1710*/  UIADD3 UR14, -UR14, UR13, URZ ;  /* 0x0000000d0e0e7290 */ /* 0x000fe2000fffe13f */
[----:B------:R-:W-:-:S04]  /*1720*/  LEA.HI R16, R16, R15, RZ, 0x3 ;  /* 0x0000000f10107211 */ /* 0x000fc800078f18ff */
[----:B------:R-:W-:Y:S01]  /*1730*/  LOP3.LUT R16, R16, 0xfffffff8, RZ, 0xc0, !PT ;  /* 0xfffffff810107812 */ /* 0x000fe200078ec0ff */
[----:B0-----:R-:W-:-:S04]  /*1740*/  ULEA UR12, UR6, UR12, 0x18 ;  /* 0x0000000c060c7291 */ /* 0x001fc8000f8ec03f */
[----:B------:R-:W-:Y:S01]  /*1750*/  IMAD.IADD R14, R15, 0x1, -R16 ;  /* 0x000000010f0e7824 */ /* 0x000fe200078e0a10 */
[----:B------:R-:W-:Y:S01]  /*1760*/  USHF.L.U32 UR6, UR7, 0x3, URZ ;  /* 0x0000000307067899 */ /* 0x000fe2000800063f */
[----:B------:R-:W-:Y:S01]  /*1770*/  LOP3.LUT R16, R13, 0xfffffffc, RZ, 0xc0, !PT ;  /* 0xfffffffc0d107812 */ /* 0x000fe200078ec0ff */
[----:B------:R-:W-:Y:S01]  /*1780*/  USEL UR7, URZ, 0x1, UP0 ;  /* 0x000000013f077887 */ /* 0x000fe20008000000 */
[--C-:B------:R-:W-:Y:S01]  /*1790*/  IMAD R13, R17, -0x10, -R14.reuse ;  /* 0xfffffff0110d7824 */ /* 0x100fe200078e0a0e */
[----:B------:R-:W-:Y:S01]  /*17a0*/  ULOP3.LUT UR6, UR6, 0x8, URZ, 0xc0, !UPT ;  /* 0x0000000806067892 */ /* 0x000fe2000f8ec03f */
[----:B------:R-:W-:Y:S01]  /*17b0*/  SHF.R.S32.HI R15, RZ, 0x1f, R14 ;  /* 0x0000001fff0f7819 */ /* 0x000fe2000001140e */
[----:B------:R-:W-:Y:S01]  /*17c0*/  UIADD3 UR22, UR12, 0x260, URZ ;  /* 0x000002600c167890 */ /* 0x000fe2000fffe03f */
[----:B------:R-:W-:Y:S01]  /*17d0*/  IMAD.IADD R11, R11, 0x1, -R16 ;  /* 0x000000010b0b7824 */ /* 0x000fe200078e0a10 */
[----:B------:R-:W-:Y:S01]  /*17e0*/  ULOP3.LUT UR23, UR6, 0x8, URZ, 0x3c, !UPT ;  /* 0x0000000806177892 */ /* 0x000fe2000f8e3c3f */
[----:B------:R-:W-:Y:S01]  /*17f0*/  IMAD.U32 R148, RZ, RZ, UR7 ;  /* 0x00000007ff947e24 */ /* 0x000fe2000f8e00ff */
[----:B------:R-:W-:Y:S01]  /*1800*/  ULOP3.LUT UR16, UR6, 0x18, URZ, 0x3c, !UPT ;  /* 0x0000001806107892 */ /* 0x000fe2000f8e3c3f */
[----:B------:R-:W-:Y:S01]  /*1810*/  IMAD.WIDE R14, R17, 0x10, R14 ;  /* 0x00000010110e7825 */ /* 0x000fe200078e020e */
[----:B------:R-:W-:Y:S01]  /*1820*/  ULEA UR15, UR15, UR22, 0x3 ;  /* 0x000000160f0f7291 */ /* 0x000fe2000f8e183f */
[----:B------:R-:W-:-:S02]  /*1830*/  ULDC UR6, c[0x0][0x284] ;  /* 0x0000a10000067ab9 */ /* 0x000fc40000000800 */
[----:B------:R-:W-:-:S09]  /*1840*/  VIADD R13, R13, UR6 ;  /* 0x000000060d0d7c36 */ /* 0x000fd20008000000 */
.L_x_170:
[----:B------:R-:W-:Y:S01]  /*1850*/  SHF.L.U32 R16, R148, 0x1f, RZ ;  /* 0x0000001f94107819 */ /* 0x000fe200000006ff */
[----:B------:R-:W0:Y:S01]  /*1860*/  LDC R17, c[0x0][0x28c] ;  /* 0x0000a300ff117b82 */ /* 0x000e220000000800 */
[----:B------:R-:W-:Y:S01]  /*1870*/  UMOV UR6, URZ ;  /* 0x0000003f00067c82 */ /* 0x000fe20008000000 */
[----:B------:R-:W-:Y:S01]  /*1880*/  UMOV UR17, UR5 ;  /* 0x0000000500117c82 */ /* 0x000fe20008000000 */
[----:B-1----:R-:W1:Y:S01]  /*1890*/  SYNCS.PHASECHK.TRANS64.TRYWAIT P0, [UR15+-0x8], R16 ;  /* 0xfffff810ff0075a7 */ /* 0x002e62000800014f */
[----:B0-----:R-:W-:Y:S01]  /*18a0*/  ISETP.GE.AND P1, PT, R17, 0x1, PT ;  /* 0x000000011100780c */ /* 0x001fe20003f26270 */
[----:B-1-34-:R-:W-:-:S12]  /*18b0*/  @!P0 BRA `(.L_x_16) ;  /* 0x0000008c000c8947 */ /* 0x01afd80003800000 */
.L_x_225:
[----:B------:R-:W-:Y:S01]  /*18c0*/  UMOV UR7, URZ ;  /* 0x0000003f00077c82 */ /* 0x000fe20008000000 */
[----:B------:R-:W-:Y:S01]  /*18d0*/  UMOV UR8, URZ ;  /* 0x0000003f00087c82 */ /* 0x000fe20008000000 */
[----:B------:R-:W-:Y:S02]  /*18e0*/  CS2R R22, SRZ ;  /* 0x0000000000167805 */ /* 0x000fe4000001ff00 */
[----:B------:R-:W-:Y:S02]  /*18f0*/  CS2R R20, SRZ ;  /* 0x0000000000147805 */ /* 0x000fe4000001ff00 */
[----:B------:R-:W-:Y:S02]  /*1900*/  CS2R R88, SRZ ;  /* 0x0000000000587805 */ /* 0x000fe4000001ff00 */
[----:B------:R-:W-:Y:S02]  /*1910*/  CS2R R90, SRZ ;  /* 0x00000000005a7805 */ /* 0x000fe4000001ff00 */
[----:B------:R-:W-:-:S02]  /*1920*/  CS2R R92, SRZ ;  /* 0x00000000005c7805 */ /* 0x000fc4000001ff00 */
[----:B------:R-:W-:Y:S02]  /*1930*/  CS2R R94, SRZ ;  /* 0x00000000005e7805 */ /* 0x000fe4000001ff00 */
        /* <DEDUP_REMOVED lines=24> */
[----:B------:R-:W-:Y:S01]  /*1ac0*/  CS2R R144, SRZ ;  /* 0x0000000000907805 */ /* 0x000fe2000001ff00 */
[----:B------:R-:W-:Y:S01]  /*1ad0*/  IMAD.MOV.U32 R147, RZ, RZ, RZ ;  /* 0x000000ffff937224 */ /* 0x000fe200078e00ff */
[----:B------:R-:W-:Y:S01]  /*1ae0*/  CS2R R24, SRZ ;  /* 0x0000000000187805 */ /* 0x000fe2000001ff00 */
[----:B------:R-:W-:Y:S01]  /*1af0*/  IMAD.MOV.U32 R149, RZ, RZ, RZ ;  /* 0x000000ffff957224 */ /* 0x000fe200078e00ff */
[----:B------:R-:W-:Y:S01]  /*1b00*/  CS2R R26, SRZ ;  /* 0x00000000001a7805 */ /* 0x000fe2000001ff00 */
[----:B------:R-:W-:Y:S01]  /*1b10*/  IMAD.U32 R19, RZ, RZ, UR4 ;  /* 0x00000004ff137e24 */ /* 0x000fe2000f8e00ff */
        /* <DEDUP_REMOVED lines=29> */
[----:B------:R-:W-:Y:S01]  /*1cf0*/  CS2R R86, SRZ ;  /* 0x0000000000567805 */ /* 0x000fe2000001ff00 */
[----:B------:R-:W-:Y:S06]  /*1d00*/  @!P1 BRA `(.L_x_17) ;  /* 0x0000000800289947 */ /* 0x000fec0003800000 */
[----:B------:R-:W-:-:S13]  /*1d10*/  ISETP.NE.AND P1, PT, R146, 0x3, PT ;  /* 0x000000039200780c */ /* 0x000fda0003f25270 */
[----:B------:R-:W-:Y:S05]  /*1d20*/  @!P1 BRA `(.L_x_18) ;  /* 0x0000000000049947 */ /* 0x000fea0003800000 */
[----:B------:R-:W-:Y:S01]  /*1d30*/  BPT.TRAP 0x1 ;  /* 0x000000040000795c */ /* 0x000fe20000300000 */
.L_x_18:
[----:B------:R-:W-:Y:S01]  /*1d40*/  ULEA UR6, UR5, UR12, 0x3 ;  /* 0x0000000c05067291 */ /* 0x000fe2000f8e183f */
[----:B0-----:R-:W-:-:S05]  /*1d50*/  IMAD.U32 R16, RZ, RZ, UR4 ;  /* 0x00000004ff107e24 */ /* 0x001fca000f8e00ff */
[----:B------:R-:W-:-:S04]  /*1d60*/  SHF.L.U32 R16, R16, 0x1f, RZ ;  /* 0x0000001f10107819 */ /* 0x000fc800000006ff */
[----:B------:R0:W1:Y:S01]  /*1d70*/  SYNCS.PHASECHK.TRANS64.TRYWAIT P0, [UR6], R16 ;  /* 0x00000010ff0075a7 */ /* 0x0000620008000146 */
[----:B------:R-:W-:Y:S05]  /*1d80*/  @!P1 BRA `(.L_x_19) ;  /* 0x0000000000049947 */ /* 0x000fea0003800000 */
[----:B------:R-:W-:Y:S01]  /*1d90*/  BPT.TRAP 0x1 ;  /* 0x000000040000795c */ /* 0x000fe20000300000 */
.L_x_19:
[----:B-1----:R-:W-:Y:S05]  /*1da0*/  @P0 BRA `(.L_x_20) ;  /* 0x0000000000080947 */ /* 0x002fea0003800000 */
[----:B------:R-:W1:Y:S02]  /*1db0*/  SYNCS.PHASECHK.TRANS64.TRYWAIT P0, [UR6], R16 ;  /* 0x00000010ff0075a7 */ /* 0x000e640008000146 */
[----:B-1----:R-:W-:Y:S05]  /*1dc0*/  @!P0 BRA `(.L_x_21) ;  /* 0x0000008400e08947 */ /* 0x002fea0003800000 */
.L_x_20:
[----:B------:R-:W-:Y:S01]  /*1dd0*/  UIADD3 UR7, UR12, 0x12b80, URZ ;  /* 0x00012b800c077890 */ /* 0x000fe2000fffe03f */
[----:B------:R-:W-:Y:S01]  /*1de0*/  WARPGROUP.ARRIVE ;  /* 0x00000000000079c5 */ /* 0x000fe20000000000 */
[----:B------:R-:W-:Y:S01]  /*1df0*/  UIADD3 UR6, UR12, 0x380, URZ ;  /* 0x000003800c067890 */ /* 0x000fe2000fffe03f */
[----:B------:R-:W-:Y:S01]  /*1e00*/  CS2R R22, SRZ ;  /* 0x0000000000167805 */ /* 0x000fe2000001ff00 */
[----:B------:R-:W-:Y:S01]  /*1e10*/  USHF.R.U32.HI UR7, URZ, 0x4, UR7 ;  /* 0x000000043f077899 */ /* 0x000fe20008011607 */
[----:B------:R-:W-:Y:S01]  /*1e20*/  CS2R R20, SRZ ;  /* 0x0000000000147805 */ /* 0x000fe2000001ff00 */
[----:B------:R-:W-:Y:S01]  /*1e30*/  USHF.R.U32.HI UR6, URZ, 0x4, UR6 ;  /* 0x000000043f067899 */ /* 0x000fe20008011606 */
[----:B------:R-:W-:Y:S01]  /*1e40*/  CS2R R88, SRZ ;  /* 0x0000000000587805 */ /* 0x000fe2000001ff00 */
[----:B------:R-:W-:Y:S01]  /*1e50*/  ULOP3.LUT UR7, UR7, 0x3fff, URZ, 0xc0, !UPT ;  /* 0x00003fff07077892 */ /* 0x000fe2000f8ec03f */
[----:B------:R-:W-:Y:S01]  /*1e60*/  CS2R R90, SRZ ;  /* 0x00000000005a7805 */ /* 0x000fe2000001ff00 */
[----:B------:R-:W-:Y:S01]  /*1e70*/  ULOP3.LUT UR6, UR6, 0x3fff, URZ, 0xc0, !UPT ;  /* 0x00003fff06067892 */ /* 0x000fe2000f8ec03f */
[----:B------:R-:W-:Y:S01]  /*1e80*/  CS2R R92, SRZ ;  /* 0x00000000005c7805 */ /* 0x000fe2000001ff00 */
[----:B------:R-:W-:Y:S01]  /*1e90*/  ULOP3.LUT UR7, UR7, 0x10000, URZ, 0xfc, !UPT ;  /* 0x0001000007077892 */ /* 0x000fe2000f8efc3f */
[----:B------:R-:W-:Y:S01]  /*1ea0*/  CS2R R94, SRZ ;  /* 0x00000000005e7805 */ /* 0x000fe2000001ff00 */
[----:B------:R-:W-:Y:S01]  /*1eb0*/  ULOP3.LUT UR6, UR6, 0x10000, URZ, 0xfc, !UPT ;  /* 0x0001000006067892 */ /* 0x000fe2000f8efc3f */
[----:B------:R-:W-:Y:S01]  /*1ec0*/  CS2R R96, SRZ ;  /* 0x0000000000607805 */ /* 0x000fe2000001ff00 */
[----:B------:R-:W-:Y:S01]  /*1ed0*/  ULEA UR10, UR5, UR7, 0x8 ;  /* 0x00000007050a7291 */ /* 0x000fe2000f8e403f */
[----:B------:R-:W-:Y:S01]  /*1ee0*/  CS2R R98, SRZ ;  /* 0x0000000000627805 */ /* 0x000fe2000001ff00 */
[----:B------:R-:W-:Y:S01]  /*1ef0*/  ULEA UR8, UR5, UR6, 0x7 ;  /* 0x0000000605087291 */ /* 0x000fe2000f8e383f */
[----:B------:R-:W-:Y:S01]  /*1f00*/  CS2R R100, SRZ ;  /* 0x0000000000647805 */ /* 0x000fe2000001ff00 */
[----:B------:R-:W-:Y:S01]  /*1f10*/  ULDC UR7, c[0x0][0x50c] ;  /* 0x0001430000077ab9 */ /* 0x000fe20000000800 */
[----:B------:R-:W-:Y:S01]  /*1f20*/  UMOV UR9, 0xc0000010 ;  /* 0xc000001000097882 */ /* 0x000fe20000000000 */
[----:B------:R-:W-:Y:S01]  /*1f30*/  UISETP.NE.AND UP0, UPT, UR7, 0x1, UPT ;  /* 0x000000010700788c */ /* 0x000fe2000bf05270 */
[----:B------:R-:W-:Y:S01]  /*1f40*/  CS2R R102, SRZ ;  /* 0x0000000000667805 */ /* 0x000fe2000001ff00 */
[----:B------:R-:W-:Y:S01]  /*1f50*/  UMOV UR11, 0xc0000010 ;  /* 0xc0000010000b7882 */ /* 0x000fe20000000000 */
[----:B------:R-:W-:Y:S01]  /*1f60*/  UMOV UR6, 0x1 ;  /* 0x0000000100067882 */ /* 0x000fe20000000000 */
[----:B------:R-:W-:Y:S01]  /*1f70*/  USEL UR7, URZ, 0x1, UP0 ;  /* 0x000000013f077887 */ /* 0x000fe20008000000 */
[----:B------:R-:W-:Y:S01]  /*1f80*/  QGMMA.64x128x32.F32.E4M3.E4M3 R24, gdesc[UR8], RZ, !UPT, gsb0 ;  /* 0x01e00000081879f3 */ /* 0x000fe2000c0008ff */
[----:B------:R-:W-:-:S02]  /*1f90*/  CS2R R104, SRZ ;  /* 0x0000000000687805 */ /* 0x000fc4000001ff00 */
[----:B------:R-:W-:Y:S02]  /*1fa0*/  CS2R R106, SRZ ;  /* 0x00000000006a7805 */ /* 0x000fe4000001ff00 */
[----:B------:R-:W-:Y:S02]  /*1fb0*/  CS2R R108, SRZ ;  /* 0x00000000006c7805 */ /* 0x000fe4000001ff00 */
[----:B------:R-:W-:Y:S02]  /*1fc0*/  CS2R R110, SRZ ;  /* 0x00000000006e7805 */ /* 0x000fe4000001ff00 */
[----:B------:R-:W-:Y:S02]  /*1fd0*/  ISETP.NE.AND P0, PT, RZ, UR7, PT ;  /* 0x00000007ff007c0c */ /* 0x000fe4000bf05270 */
        /* <DEDUP_REMOVED lines=16> */
[----:B------:R-:W-:Y:S01]  /*20e0*/  CS2R R144, SRZ ;  /* 0x0000000000907805 */ /* 0x000fe2000001ff00 */
[----:B------:R-:W-:Y:S02]  /*20f0*/  IMAD.MOV.U32 R147, RZ, RZ, RZ ;  /* 0x000000ffff937224 */ /* 0x000fe400078e00ff */
[----:B------:R-:W-:Y:S01]  /*2100*/  IMAD.MOV.U32 R149, RZ, RZ, RZ ;  /* 0x000000ffff957224 */ /* 0x000fe200078e00ff */
[----:B------:R-:W-:Y:S06]  /*2110*/  @!P0 BRA `(.L_x_22) ;  /* 0x0000000400088947 */ /* 0x000fec0003800000 */
[----:B------:R-:W-:Y:S02]  /*2120*/  WARPGROUP.DEPBAR.LE gsb0, 0x0 ;  /* 0x00008000000079c5 */ /* 0x000fe40000010000 */
[----:B------:R-:W-:-:S01]  /*2130*/  FADD R149, RZ, R24 ;  /* 0x00000018ff957221 */ /* 0x000fc20000000000 */
[----:B------:R-:W-:Y:S01]  /*2140*/  FADD R144, RZ, R25 ;  /* 0x00000019ff907221 */ /* 0x000fe20000000000 */
        /* <DEDUP_REMOVED lines=62> */
[----:B------:R-:W-:-:S06]  /*2530*/  UMOV UR6, URZ ;  /* 0x0000003f00067c82 */ /* 0x000fcc0008000000 */
.L_x_22:
[----:B------:R-:W-:-:S04]  /*2540*/  UIADD3 UR17, UR5, 0x1, URZ ;  /* 0x0000000105117890 */ /* 0x000fc8000fffe03f */
[----:B------:R-:W-:-:S04]  /*2550*/  UISETP.NE.AND UP0, UPT, UR17, 0x25, UPT ;  /* 0x000000251100788c */ /* 0x000fc8000bf05270 */
[----:B------:R-:W-:Y:S02]  /*2560*/  USEL UR8, URZ, 0x1, UP0 ;  /* 0x000000013f087887 */ /* 0x000fe40008000000 */
[----:B------:R-:W-:Y:S02]  /*2570*/  USEL UR17, UR17, URZ, UP0 ;  /* 0x0000003f11117287 */ /* 0x000fe40008000000 */
[----:B------:R-:W-:-:S06]  /*2580*/  ULOP3.LUT UR8, UR4, UR8, URZ, 0x3c, !UPT ;  /* 0x0000000804087292 */ /* 0x000fcc000f8e3c3f */
[----:B------:R-:W-:Y:S01]  /*2590*/  IMAD.U32 R19, RZ, RZ, UR8 ;  /* 0x00000008ff137e24 */ /* 0x000fe2000f8e00ff */
[----:B------:R-:W-:-:S06]  /*25a0*/  UMOV UR8, 0x1 ;  /* 0x0000000100087882 */ /* 0x000fcc0000000000 */
.L_x_17:
[----:B------:R-:W-:-:S06]  /*25b0*/  UISETP.GE.AND UP0, UPT, UR14, 0x1, UPT ;  /* 0x000000010e00788c */ /* 0x000fcc000bf06270 */
[----:B------:R-:W-:-:S13]  /*25c0*/  PLOP3.LUT P0, PT, PT, PT, UP0, 0x80, 0x0 ;  /* 0x000000000000781c */ /* 0x000fda0003f0f008 */
[----:B------:R-:W-:Y:S05]  /*25d0*/  @!P0 BRA `(.L_x_23) ;  /* 0x0000000400f08947 */ /* 0x000fea0003800000 */
[----:B01----:R-:W-:Y:S01]  /*25e0*/  IMAD.U32 R16, RZ, RZ, UR14 ;  /* 0x0000000eff107e24 */ /* 0x003fe2000f8e00ff */
[----:B------:R-:W-:Y:S01]  /*25f0*/  UMOV UR20, UR5 ;  /* 0x0000000500147c82 */ /* 0x000fe20008000000 */
[----:B------:R-:W-:-:S05]  /*2600*/  ULDC UR24, c[0x0][0x50c] ;  /* 0x0001430000187ab9 */ /* 0x000fca0000000800 */
.L_x_31:
[----:B------:R-:W-:-:S13]  /*2610*/  ISETP.NE.AND P1, PT, R146, 0x3, PT ;  /* 0x000000039200780c */ /* 0x000fda0003f25270 */
[----:B01----:R-:W-:Y:S05]  /*2620*/  @!P1 BRA `(.L_x_24) ;  /* 0x0000000000049947 */ /* 0x003fea0003800000 */
[----:B------:R-:W-:Y:S01]  /*2630*/  BPT.TRAP 0x1 ;  /* 0x000000040000795c */ /* 0x000fe20000300000 */
.L_x_24:
[----:B------:R-:W-:Y:S01]  /*2640*/  ULEA UR9, UR17, UR12, 0x3 ;  /* 0x0000000c11097291 */ /* 0x000fe2000f8e183f */
[----:B------:R-:W-:-:S08]  /*2650*/  SHF.L.U32 R17, R19, 0x1f, RZ ;  /* 0x0000001f13117819 */ /* 0x000fd000000006ff */
[----:B------:R0:W1:Y:S01]  /*2660*/  SYNCS.PHASECHK.TRANS64.TRYWAIT P0, [UR9], R17 ;  /* 0x00000011ff0075a7 */ /* 0x0000620008000149 */
[----:B------:R-:W-:Y:S05]  /*2670*/  @!P1 BRA `(.L_x_25) ;  /* 0x0000000000049947 */ /* 0x000fea0003800000 */
[----:B------:R-:W-:Y:S01]  /*2680*/  BPT.TRAP 0x1 ;  /* 0x000000040000795c */ /* 0x000fe20000300000 */
.L_x_25:
[----:B-1----:R-:W-:Y:S05]  /*2690*/  @P0 BRA `(.L_x_26) ;  /* 0x0000000000080947 */ /* 0x002fea0003800000 */
[----:B------:R-:W1:Y:S02]  /*26a0*/  SYNCS.PHASECHK.TRANS64.TRYWAIT P0, [UR9], R17 ;  /* 0x00000011ff0075a7 */ /* 0x000e640008000149 */
[----:B-1----:R-:W-:Y:S05]  /*26b0*/  @!P0 BRA `(.L_x_27) ;  /* 0x0000007c00bc8947 */ /* 0x002fea0003800000 */
.L_x_26:
[----:B------:R-:W-:Y:S01]  /*26c0*/  UIADD3 UR9, UR12, 0x380, URZ ;  /* 0x000003800c097890 */ /* 0x000fe2000fffe03f */
[----:B------:R-:W-:Y:S01]  /*26d0*/  WARPGROUP.ARRIVE ;  /* 0x00000000000079c5 */ /* 0x000fe20000000000 */
[----:B------:R-:W-:Y:S02]  /*26e0*/  UIADD3 UR10, UR12, 0x12b80, URZ ;  /* 0x00012b800c0a7890 */ /* 0x000fe4000fffe03f */
[----:B------:R-:W-:Y:S02]  /*26f0*/  UISETP.NE.AND UP0, UPT, UR7, URZ, UPT ;  /* 0x0000003f0700728c */ /* 0x000fe4000bf05270 */
[----:B------:R-:W-:Y:S02]  /*2700*/  USHF.R.U32.HI UR9, URZ, 0x4, UR9 ;  /* 0x000000043f097899 */ /* 0x000fe40008011609 */
[----:B------:R-:W-:Y:S02]  /*2710*/  USHF.R.U32.HI UR10, URZ, 0x4, UR10 ;  /* 0x000000043f0a7899 */ /* 0x000fe4000801160a */
[----:B------:R-:W-:-:S02]  /*2720*/  USEL UR8, UR8, URZ, !UP0 ;  /* 0x0000003f08087287 */ /* 0x000fc4000c000000 */
[----:B------:R-:W-:Y:S02]  /*2730*/  ULOP3.LUT UR9, UR9, 0x3fff, URZ, 0xc0, !UPT ;  /* 0x00003fff09097892 */ /* 0x000fe4000f8ec03f */
[----:B------:R-:W-:Y:S02]  /*2740*/  ULOP3.LUT UR10, UR10, 0x3fff, URZ, 0xc0, !UPT ;  /* 0x00003fff0a0a7892 */ /* 0x000fe4000f8ec03f */
[----:B------:R-:W-:Y:S02]  /*2750*/  UISETP.NE.U32.AND UP0, UPT, UR8, URZ, UPT ;  /* 0x0000003f0800728c */ /* 0x000fe4000bf05070 */
[----:B------:R-:W-:Y:S02]  /*2760*/  ULOP3.LUT UR8, UR9, 0x10000, URZ, 0xfc, !UPT ;  /* 0x0001000009087892 */ /* 0x000fe4000f8efc3f */
[----:B------:R-:W-:Y:S02]  /*2770*/  ULOP3.LUT UR10, UR10, 0x10000, URZ, 0xfc, !UPT ;  /* 0x000100000a0a7892 */ /* 0x000fe4000f8efc3f */
[----:B------:R-:W-:-:S02]  /*2780*/  ULEA UR8, UR17, UR8, 0x7 ;  /* 0x0000000811087291 */ /* 0x000fc4000f8e383f */
[----:B------:R-:W-:Y:S01]  /*2790*/  ULEA UR10, UR17, UR10, 0x8 ;  /* 0x0000000a110a7291 */ /* 0x000fe2000f8e403f */
[----:B------:R-:W-:Y:S01]  /*27a0*/  UMOV UR9, 0xc0000010 ;  /* 0xc000001000097882 */ /* 0x000fe20000000000 */
[----:B------:R-:W-:Y:S01]  /*27b0*/  UMOV UR11, 0xc0000010 ;  /* 0xc0000010000b7882 */ /* 0x000fe20000000000 */
[----:B------:R-:W-:-:S06]  /*27c0*/  UIADD3 UR6, UR6, 0x1, URZ ;  /* 0x0000000106067890 */ /* 0x000fcc000fffe03f */
[----:B------:R-:W-:Y:S01]  /*27d0*/  QGMMA.64x128x32.F32.E4M3.E4M3 R24, gdesc[UR8], R24, UP0, gsb0 ;  /* 0x01e00000081879f3 */ /* 0x000fe2000b800818 */
[----:B------:R-:W-:-:S04]  /*27e0*/  UISETP.NE.AND UP0, UPT, UR6, UR24, UPT ;  /* 0x000000180600728c */ /* 0x000fc8000bf05270 */
[----:B------:R-:W-:-:S06]  /*27f0*/  USEL UR7, URZ, 0x1, UP0 ;  /* 0x000000013f077887 */ /* 0x000fcc0008000000 */
[----:B------:R-:W-:Y:S01]  /*2800*/  ISETP.NE.AND P0, PT, RZ, UR7, PT ;  /* 0x00000007ff007c0c */ /* 0x000fe2000bf05270 */
[----:B------:R-:W-:-:S12]  /*2810*/  WARPGROUP.DEPBAR.LE gsb0, 0x1 ;  /* 0x00008000000079c5 */ /* 0x000fd80000010100 */
[----:B------:R-:W-:Y:S05]  /*2820*/  @!P0 BRA `(.L_x_28) ;  /* 0x0000000400088947 */ /* 0x000fea0003800000 */
[----:B------:R-:W-:Y:S02]  /*2830*/  WARPGROUP.DEPBAR.LE gsb0, 0x0 ;  /* 0x00008000000079c5 */ /* 0x000fe40000010000 */
[----:B------:R-:W-:-:S01]  /*2840*/  FADD R149, R24, R149 ;  /* 0x0000009518957221 */ /* 0x000fc20000000000 */
[----:B------:R-:W-:Y:S01]  /*2850*/  FADD R144, R25, R144 ;  /* 0x0000009019907221 */ /* 0x000fe20000000000 */
        /* <DEDUP_REMOVED lines=62> */
[----:B------:R-:W-:-:S06]  /*2c40*/  UMOV UR6, URZ ;  /* 0x0000003f00067c82 */ /* 0x000fcc0008000000 */
.L_x_28:
[----:B------:R-:W-:Y:S05]  /*2c50*/  @!P1 BRA `(.L_x_29) ;  /* 0x0000000000049947 */ /* 0x000fea0003800000 */
[----:B------:R-:W-:Y:S01]  /*2c60*/  BPT.TRAP 0x1 ;  /* 0x000000040000795c */ /* 0x000fe20000300000 */
.L_x_29:
[----:B------:R-:W-:Y:S01]  /*2c70*/  ULEA UR8, UR20, UR12, 0x3 ;  /* 0x0000000c14087291 */ /* 0x000fe2000f8e183f */
[----:B------:R-:W-:-:S03]  /*2c80*/  ISETP.GT.U32.AND P0, PT, R7, 0x1, PT ;  /* 0x000000010700780c */ /* 0x000fc60003f04070 */
[----:B------:R-:W-:-:S04]  /*2c90*/  UIADD3 UR8, UR8, 0x128, URZ ;  /* 0x0000012808087890 */ /* 0x000fc8000fffe03f */
[----:B------:R-:W-:-:S09]  /*2ca0*/  UPRMT UR8, URZ, 0x654, UR8 ;  /* 0x000006543f087896 */ /* 0x000fd20008000008 */
[----:B------:R-:W-:Y:S01]  /*2cb0*/  SYNCS.ARRIVE.TRANS64.RED.A1T0 RZ, [UR8], RZ ;  /* 0x000000ffffff79a7 */ /* 0x000fe20008100408 */
[----:B------:R-:W-:Y:S05]  /*2cc0*/  @P0 BRA `(.L_x_30) ;  /* 0x0000000000040947 */ /* 0x000fea0003800000 */
[----:B------:R-:W-:Y:S01]  /*2cd0*/  BPT.TRAP 0x1 ;  /* 0x000000040000795c */ /* 0x000fe20000300000 */
.L_x_30:
[----:B------:R-:W-:Y:S01]  /*2ce0*/  UIADD3 UR17, UR17, 0x1, URZ ;  /* 0x0000000111117890 */ /* 0x000fe2000fffe03f */
[C---:B------:R-:W-:Y:S01]  /*2cf0*/  ISETP.GT.AND P0, PT, R16.reuse, 0x1, PT ;  /* 0x000000011000780c */ /* 0x040fe20003f04270 */
[----:B------:R-:W-:Y:S01]  /*2d00*/  UIADD3 UR20, UR20, 0x1, URZ ;  /* 0x0000000114147890 */ /* 0x000fe2000fffe03f */
[----:B------:R-:W-:Y:S01]  /*2d10*/  VIADD R16, R16, 0xffffffff ;  /* 0xffffffff10107836 */ /* 0x000fe20000000000 */
[----:B------:R-:W-:Y:S02]  /*2d20*/  UISETP.NE.AND UP0, UPT, UR17, 0x25, UPT ;  /* 0x000000251100788c */ /* 0x000fe4000bf05270 */
[----:B------:R-:W-:Y:S02]  /*2d30*/  UISETP.NE.AND UP1, UPT, UR20, 0x25, UPT ;  /* 0x000000251400788c */ /* 0x000fe4000bf25270 */
[----:B------:R-:W-:Y:S02]  /*2d40*/  USEL UR8, URZ, 0x1, UP0 ;  /* 0x000000013f087887 */ /* 0x000fe40008000000 */
[----:B------:R-:W-:-:S02]  /*2d50*/  USEL UR17, UR17, URZ, UP0 ;  /* 0x0000003f11117287 */ /* 0x000fc40008000000 */
[----:B------:R-:W-:Y:S02]  /*2d60*/  USEL UR20, UR20, URZ, UP1 ;  /* 0x0000003f14147287 */ /* 0x000fe40008800000 */
[----:B------:R-:W-:Y:S01]  /*2d70*/  LOP3.LUT R19, R19, UR8, RZ, 0x3c, !PT ;  /* 0x0000000813137c12 */ /* 0x000fe2000f8e3cff */
[----:B------:R-:W-:Y:S01]  /*2d80*/  UMOV UR8, 0x1 ;  /* 0x0000000100087882 */ /* 0x000fe20000000000 */
[----:B------:R-:W-:Y:S08]  /*2d90*/  @P0 BRA `(.L_x_31) ;  /* 0xfffffff8001c0947 */ /* 0x000ff0000383ffff */
.L_x_23:
[----:B------:R-:W-:Y:S01]  /*2da0*/  UISETP.NE.AND UP0, UPT, UR6, URZ, UPT ;  /* 0x0000003f0600728c */ /* 0x000fe2000bf05270 */
[----:B01----:R-:W0:Y:S01]  /*2db0*/  LDC R16, c[0x0][0x28c] ;  /* 0x0000a300ff107b82 */ /* 0x003e220000000800 */
[----:B------:R-:W-:Y:S02]  /*2dc0*/  IMAD.U32 R17, RZ, RZ, UR23 ;  /* 0x00000017ff117e24 */ /* 0x000fe4000f8e00ff */
[----:B------:R-:W-:-:S06]  /*2dd0*/  USEL UR6, URZ, 0x1, !UP0 ;  /* 0x000000013f067887 */ /* 0x000fcc000c000000 */
[----:B------:R-:W-:-:S13]  /*2de0*/  ISETP.NE.AND P0, PT, RZ, UR6, PT ;  /* 0x00000006ff007c0c */ /* 0x000fda000bf05270 */
[----:B------:R-:W-:Y:S05]  /*2df0*/  @!P0 BRA `(.L_x_32) ;  /* 0x0000000400048947 */ /* 0x000fea0003800000 */
[----:B------:R-:W-:Y:S02]  /*2e00*/  WARPGROUP.DEPBAR.LE gsb0, 0x0 ;  /* 0x00008000000079c5 */ /* 0x000fe40000010000 */
[----:B------:R-:W-:Y:S01]  /*2e10*/  FADD R149, R24, R149 ;  /* 0x0000009518957221 */ /* 0x000fe20000000000 */
        /* <DEDUP_REMOVED lines=62> */
[----:B------:R-:W-:-:S07]  /*3200*/  FADD R22, R22, R87 ;  /* 0x0000005716167221 */ /* 0x000fce0000000000 */
.L_x_32:
[----:B0-----:R-:W-:Y:S01]  /*3210*/  ISETP.GE.AND P0, PT, R16, 0x1, PT ;  /* 0x000000011000780c */ /* 0x001fe20003f06270 */
[----:B------:R0:W-:Y:S01]  /*3220*/  SYNCS.ARRIVE.TRANS64.A1T0 RZ, [R17+UR22], RZ ;  /* 0x000000ff11ff79a7 */ /* 0x0001e20008100016 */
[----:B------:R-:W-:-:S11]  /*3230*/  WARPGROUP.DEPBAR.LE gsb0, 0x0 ;  /* 0x00008000000079c5 */ /* 0x000fd60000010000 */
[----:B------:R-:W-:Y:S05]  /*3240*/  @!P0 BRA `(.L_x_33) ;  /* 0x0000000000408947 */ /* 0x000fea0003800000 */
[----:B------:R-:W-:-:S13]  /*3250*/  ISETP.NE.AND P0, PT, R146, 0x3, PT ;  /* 0x000000039200780c */ /* 0x000fda0003f05270 */
[----:B------:R-:W-:Y:S05]  /*3260*/  @!P0 BRA `(.L_x_34) ;  /* 0x0000000000048947 */ /* 0x000fea0003800000 */
[----:B------:R-:W-:Y:S01]  /*3270*/  BPT.TRAP 0x1 ;  /* 0x000000040000795c */ /* 0x000fe20000300000 */
.L_x_34:
[----:B------:R-:W-:Y:S01]  /*3280*/  UIADD3 UR8, UR14, UR5, URZ ;  /* 0x000000050e087290 */ /* 0x000fe2000fffe03f */
[----:B------:R-:W-:-:S03]  /*3290*/  ISETP.GT.U32.AND P0, PT, R7, 0x1, PT ;  /* 0x000000010700780c */ /* 0x000fc60003f04070 */
[----:B------:R-:W-:-:S04]  /*32a0*/  UIMAD.WIDE.U32 UR6, UR8, -0x45306eb3, URZ ;  /* 0xbacf914d080678a5 */ /* 0x000fc8000f8e003f */
[----:B------:R-:W-:-:S04]  /*32b0*/  UIADD3 UR6, UR8, -UR7, URZ ;  /* 0x8000000708067290 */ /* 0x000fc8000fffe03f */
[----:B------:R-:W-:-:S04]  /*32c0*/  ULEA.HI UR6, UR6, UR7, URZ, 0x1f ;  /* 0x0000000706067291 */ /* 0x000fc8000f8ff83f */
[----:B------:R-:W-:-:S04]  /*32d0*/  USHF.R.U32.HI UR6, URZ, 0x5, UR6 ;  /* 0x000000053f067899 */ /* 0x000fc80008011606 */
[----:B------:R-:W-:-:S04]  /*32e0*/  UIMAD UR6, UR6, -0x25, UR8 ;  /* 0xffffffdb060678a4 */ /* 0x000fc8000f8e0208 */
[----:B------:R-:W-:-:S04]  /*32f0*/  ULEA UR6, UR6, UR12, 0x3 ;  /* 0x0000000c06067291 */ /* 0x000fc8000f8e183f */
[----:B------:R-:W-:-:S04]  /*3300*/  UIADD3 UR6, UR6, 0x128, URZ ;  /* 0x0000012806067890 */ /* 0x000fc8000fffe03f */
[----:B------:R-:W-:-:S09]  /*3310*/  UPRMT UR6, URZ, 0x654, UR6 ;  /* 0x000006543f067896 */ /* 0x000fd20008000006 */
[----:B------:R-:W-:Y:S01]  /*3320*/  SYNCS.ARRIVE.TRANS64.RED.A1T0 RZ, [UR6], RZ ;  /* 0x000000ffffff79a7 */ /* 0x000fe20008100406 */
[----:B------:R-:W-:Y:S05]  /*3330*/  @P0 BRA `(.L_x_33) ;  /* 0x0000000000040947 */ /* 0x000fea0003800000 */
[----:B------:R-:W-:Y:S01]  /*3340*/  BPT.TRAP 0x1 ;  /* 0x000000040000795c */ /* 0x000fe20000300000 */
.L_x_33:
[----:B------:R-:W-:Y:S01]  /*3350*/  SHF.L.U32 R16, R148, 0x1f, RZ ;  /* 0x0000001f94107819 */ /* 0x000fe200000006ff */
[----:B------:R-:W-:Y:S01]  /*3360*/  UIADD3 UR8, UR21, UR5, URZ ;  /* 0x0000000515087290 */ /* 0x000fe2000fffe03f */
[----:B------:R-:W1:Y:S01]  /*3370*/  LDC R32, c[0x0][0x288] ;  /* 0x0000a200ff207b82 */ /* 0x000e620000000800 */
[----:B------:R-:W-:Y:S01]  /*3380*/  UISETP.GE.U32.AND UP1, UPT, UR21, 0x25, UPT ;  /* 0x000000251500788c */ /* 0x000fe2000bf26070 */
[----:B------:R-:W-:Y:S01]  /*3390*/  IMAD.SHL.U32 R26, R11, 0x2, RZ ;  /* 0x000000020b1a7824 */ /* 0x000fe200078e00ff */
[----:B------:R-:W-:Y:S02]  /*33a0*/  UISETP.GT.U32.AND UP0, UPT, UR8, 0x24, UPT ;  /* 0x000000240800788c */ /* 0x000fe4000bf04070 */
[----:B------:R-:W-:Y:S02]  /*33b0*/  UIMAD.WIDE.U32 UR6, UR8, -0x45306eb3, URZ ;  /* 0xbacf914d080678a5 */ /* 0x000fe4000f8e003f */
[----:B------:R-:W-:Y:S01]  /*33c0*/  UISETP.LT.U32.AND UP0, UPT, UR21, 0x25, UP0 ;  /* 0x000000251500788c */ /* 0x000fe20008701070 */
[----:B------:R-:W2:Y:S01]  /*33d0*/  SYNCS.PHASECHK.TRANS64.TRYWAIT P0, [UR15+0x8], R16 ;  /* 0x00000810ff0075a7 */ /* 0x000ea2000800014f */
[----:B------:R-:W-:Y:S01]  /*33e0*/  UIADD3 UR5, UR8, -UR7, URZ ;  /* 0x8000000708057290 */ /* 0x000fe2000fffe03f */
[----:B------:R-:W-:Y:S01]  /*33f0*/  SHF.R.S32.HI R27, RZ, 0x1f, R26 ;  /* 0x0000001fff1b7819 */ /* 0x000fe2000001141a */
[----:B------:R-:W-:-:S02]  /*3400*/  USEL UR6, URZ, 0x1, !UP0 ;  /* 0x000000013f067887 */ /* 0x000fc4000c000000 */
[----:B------:R-:W-:Y:S02]  /*3410*/  ULEA.HI UR5, UR5, UR7, URZ, 0x1f ;  /* 0x0000000705057291 */ /* 0x000fe4000f8ff83f */
[----:B------:R-:W-:Y:S02]  /*3420*/  ULOP3.LUT UR4, UR4, UR6, URZ, 0x3c, !UPT ;  /* 0x0000000604047292 */ /* 0x000fe4000f8e3c3f */
[----:B------:R-:W-:-:S04]  /*3430*/  USHF.R.U32.HI UR5, URZ, 0x5, UR5 ;  /* 0x000000053f057899 */ /* 0x000fc80008011605 */
[----:B------:R-:W-:Y:S02]  /*3440*/  @UP1 ULOP3.LUT UR4, UR4, 0x1, UR5, 0x78, !UPT ;  /* 0x0000000104041892 */ /* 0x000fe4000f8e7805 */
[----:B------:R-:W-:Y:S01]  /*3450*/  UIMAD UR5, UR5, -0x25, UR8 ;  /* 0xffffffdb050578a4 */ /* 0x000fe2000f8e0208 */
[----:B-12---:R-:W-:Y:S11]  /*3460*/  @!P0 BRA `(.L_x_35) ;  /* 0x0000007000688947 */ /* 0x006ff60003800000 */
.L_x_226:
[----:B------:R-:W-:Y:S01]  /*3470*/  IMAD.SHL.U32 R28, R6, 0x40, RZ ;  /* 0x00000040061c7824 */ /* 0x000fe200078e00ff */
[----:B------:R-:W-:Y:S01]  /*3480*/  ULDC UR8, c[0x0][0x284] ;  /* 0x0000a10000087ab9 */ /* 0x000fe20000000800 */
[----:B------:R-:W-:Y:S01]  /*3490*/  IMAD.SHL.U32 R29, R5, 0x80, RZ ;  /* 0x00000080051d7824 */ /* 0x000fe200078e00ff */
[----:B------:R-:W-:Y:S01]  /*34a0*/  SHF.R.S32.HI R34, RZ, 0x1f, R4 ;  /* 0x0000001fff227819 */ /* 0x000fe20000011404 */
[----:B------:R-:W-:Y:S01]  /*34b0*/  ULDC.64 UR6, c[0x0][0x5d0] ;  /* 0x0001740000067ab9 */ /* 0x000fe20000000a00 */
[----:B------:R-:W-:Y:S01]  /*34c0*/  ISETP.GE.AND P0, PT, R28, UR8, PT ;  /* 0x000000081c007c0c */ /* 0x000fe2000bf06270 */
[----:B0-----:R-:W-:Y:S01]  /*34d0*/  IMAD.WIDE.U32 R16, R4, UR6, R26 ;  /* 0x0000000604107c25 */ /* 0x001fe2000f8e001a */
[----:B------:R-:W-:Y:S02]  /*34e0*/  SHF.R.S32.HI R33, RZ, 0x1f, R29 ;  /* 0x0000001fff217819 */ /* 0x000fe4000001141d */
[C---:B------:R-:W-:Y:S01]  /*34f0*/  ISETP.GE.OR P0, PT, R29.reuse, R32, P0 ;  /* 0x000000201d00720c */ /* 0x040fe20000706670 */
[----:B------:R-:W-:Y:S01]  /*3500*/  IMAD R5, R34, UR6, RZ ;  /* 0x0000000622057c24 */ /* 0x000fe2000f8e02ff */
[----:B------:R-:W-:-:S03]  /*3510*/  IADD3 R16, P1, R29, R16, RZ ;  /* 0x000000101d107210 */ /* 0x000fc60007f3e0ff */
[----:B------:R-:W-:-:S05]  /*3520*/  IMAD R5, R4, UR7, R5 ;  /* 0x0000000704057c24 */ /* 0x000fca000f8e0205 */
[----:B------:R-:W-:-:S03]  /*3530*/  IADD3.X R17, R33, R17, R5, P1, !PT ;  /* 0x0000001121117210 */ /* 0x000fc60000ffe405 */
[----:B------:R-:W-:Y:S05]  /*3540*/  @P0 BRA `(.L_x_36) ;  /* 0x0000004400b80947 */ /* 0x000fea0003800000 */
[----:B------:R-:W0:Y:S01]  /*3550*/  LDC.64 R30, c[0x0][0x5c8] ;  /* 0x00017200ff1e7b82 */ /* 0x000e220000000a00 */
[----:B------:R-:W-:Y:S01]  /*3560*/  IMAD.WIDE R24, R6, 0x40, R14 ;  /* 0x0000004006187825 */ /* 0x000fe200078e020e */
[----:B------:R-:W-:Y:S01]  /*3570*/  ULDC.64 UR6, c[0x0][0x5c0] ;  /* 0x0001700000067ab9 */ /* 0x000fe20000000a00 */
[----:B------:R-:W-:Y:S02]  /*3580*/  BSSY B0, `(.L_x_36) ;  /* 0x000046a000007945 */ /* 0x000fe40003800000 */
[----:B------:R-:W-:-:S04]  /*3590*/  IMAD R6, R11, -0x2, R32 ;  /* 0xfffffffe0b067824 */ /* 0x000fc800078e0220 */
[----:B------:R-:W-:Y:S02]  /*35a0*/  IMAD.IADD R6, R6, 0x1, -R29 ;  /* 0x0000000106067824 */ /* 0x000fe400078e0a1d */
[-C--:B0-----:R-:W-:Y:S02]  /*35b0*/  IMAD R5, R25, R30.reuse, RZ ;  /* 0x0000001e19057224 */ /* 0x081fe400078e02ff */
[----:B------:R-:W-:-:S04]  /*35c0*/  IMAD.WIDE.U32 R16, R24, R30, R16 ;  /* 0x0000001e18107225 */ /* 0x000fc800078e0010 */
[----:B------:R-:W-:Y:S01]  /*35d0*/  IMAD R19, R24, R31, R5 ;  /* 0x0000001f18137224 */ /* 0x000fe200078e0205 */
[----:B------:R-:W-:Y:S02]  /*35e0*/  LEA R5, P0, R30, R16, 0x3 ;  /* 0x000000101e057211 */ /* 0x000fe400078018ff */
[----:B------:R-:W-:Y:S01]  /*35f0*/  IADD3 R18, P1, R16, UR6, RZ ;  /* 0x0000000610127c10 */ /* 0x000fe2000ff3e0ff */
[----:B------:R-:W-:Y:S01]  /*3600*/  IMAD.IADD R19, R17, 0x1, R19 ;  /* 0x0000000111137824 */ /* 0x000fe200078e0213 */
[----:B------:R-:W-:-:S04]  /*3610*/  IADD3 R16, P3, R5, UR6, RZ ;  /* 0x0000000605107c10 */ /* 0x000fc8000ff7e0ff */
[----:B------:R-:W-:Y:S01]  /*3620*/  LEA.HI.X R5, R30, R19, R31, 0x3, P0 ;  /* 0x000000131e057211 */ /* 0x000fe200000f1c1f */
[----:B------:R-:W-:Y:S01]  /*3630*/  IMAD.IADD R30, R13, 0x1, -R28 ;  /* 0x000000010d1e7824 */ /* 0x000fe200078e0a1c */
[----:B-----5:R-:W-:Y:S02]  /*3640*/  FSETP.NEU.AND P0, PT, R12, RZ, PT ;  /* 0x000000ff0c00720b */ /* 0x020fe40003f0d000 */
[----:B------:R-:W-:Y:S02]  /*3650*/  IADD3.X R19, R19, UR7, RZ, P1, !PT ;  /* 0x0000000713137c10 */ /* 0x000fe40008ffe4ff */
[----:B------:R-:W-:-:S09]  /*3660*/  IADD3.X R17, R5, UR7, RZ, P3, !PT ;  /* 0x0000000705117c10 */ /* 0x000fd20009ffe4ff */
[----:B------:R-:W-:Y:S05]  /*3670*/  @!P0 BRA `(.L_x_37) ;  /* 0x0000003400608947 */ /* 0x000fea0003800000 */
[----:B------:R-:W-:Y:S01]  /*3680*/  ULDC.64 UR6, c[0x0][0x5b8] ;  /* 0x00016e0000067ab9 */ /* 0x000fe20000000a00 */
[----:B------:R-:W-:Y:S01]  /*3690*/  ULDC.64 UR8, c[0x0][0x5a8] ;  /* 0x00016a0000087ab9 */ /* 0x000fe20000000a00 */
[----:B------:R-:W-:Y:S01]  /*36a0*/  IMAD.WIDE.U32 R26, R4, UR6, R26 ;  /* 0x00000006041a7c25 */ /* 0x000fe2000f8e001a */
[----:B------:R-:W-:Y:S01]  /*36b0*/  BSSY B1, `(.L_x_38) ;  /* 0x0000010000017945 */ /* 0x000fe20003800000 */
[----:B------:R-:W-:Y:S02]  /*36c0*/  PRMT R28, RZ, 0x7610, R28 ;  /* 0x00007610ff1c7816 */ /* 0x000fe4000000001c */
[----:B------:R-:W-:Y:S01]  /*36d0*/  IMAD R5, R34, UR6, RZ ;  /* 0x0000000622057c24 */ /* 0x000fe2000f8e02ff */
[----:B------:R-:W-:-:S03]  /*36e0*/  IADD3 R26, P0, R29, R26, RZ ;  /* 0x0000001a1d1a7210 */ /* 0x000fc60007f1e0ff */
[----:B------:R-:W-:Y:S01]  /*36f0*/  IMAD R5, R4, UR7, R5 ;  /* 0x0000000704057c24 */ /* 0x000fe2000f8e0205 */
[----:B------:R-:W-:Y:S02]  /*3700*/  ULDC.64 UR6, c[0x0][0x5b0] ;  /* 0x00016c0000067ab9 */ /* 0x000fe40000000a00 */
[----:B------:R-:W-:Y:S02]  /*3710*/  IMAD R29, R25, UR6, RZ ;  /* 0x00000006191d7c24 */ /* 0x000fe4000f8e02ff */
[----:B------:R-:W-:Y:S02]  /*3720*/  IADD3.X R27, R33, R27, R5, P0, !PT ;  /* 0x0000001b211b7210 */ /* 0x000fe400007fe405 */
[----:B------:R-:W-:Y:S01]  /*3730*/  ISETP.GE.AND P0, PT, R30, 0x1, PT ;  /* 0x000000011e00780c */ /* 0x000fe20003f06270 */
[C---:B------:R-:W-:Y:S02]  /*3740*/  IMAD R29, R24.reuse, UR7, R29 ;  /* 0x00000007181d7c24 */ /* 0x040fe4000f8e021d */
[----:B------:R-:W-:Y:S01]  /*3750*/  IMAD.WIDE.U32 R4, R24, UR6, R26 ;  /* 0x0000000618047c25 */ /* 0x000fe2000f8e001a */
[----:B------:R-:W-:-:S02]  /*3760*/  ISETP.LT.OR P4, PT, R6, 0x1, !P0 ;  /* 0x000000010600780c */ /* 0x000fc40004781670 */
[----:B------:R-:W-:-:S04]  /*3770*/  IADD3 R4, P1, R4, UR8, RZ ;  /* 0x0000000804047c10 */ /* 0x000fc8000ff3e0ff */
[----:B------:R-:W-:-:S07]  /*3780*/  IADD3.X R5, R5, UR9, R29, P1, !PT ;  /* 0x0000000905057c10 */ /* 0x000fce0008ffe41d */
[----:B------:R-:W-:Y:S05]  /*3790*/  @P4 BRA `(.L_x_39) ;  /* 0x0000000000044947 */ /* 0x000fea0003800000 */
[----:B------:R0:W5:Y:S02]  /*37a0*/  LDG.E.U8 R28, desc[UR18][R4.64] ;  /* 0x00000012041c7981 */ /* 0x000164000c1e1100 */
.L_x_39:
[----:B------:R-:W-:Y:S05]  /*37b0*/  BSYNC B1 ;  /* 0x0000000000017941 */ /* 0x000fea0003800000 */
.L_x_38:
[----:B-----5:R-:W-:Y:S01]  /*37c0*/  LOP3.LUT R28, R28, 0xff, RZ, 0xc0, !PT ;  /* 0x000000ff1c1c7812 */ /* 0x020fe200078ec0ff */
[----:B------:R-:W-:Y:S01]  /*37d0*/  BSSY B1, `(.L_x_40) ;  /* 0x000000b000017945 */ /* 0x000fe20003800000 */
[----:B------:R-:W-:Y:S02]  /*37e0*/  ISETP.LT.OR P3, PT, R6, 0x2, !P0 ;  /* 0x000000020600780c */ /* 0x000fe40004761670 */
[----:B------:R-:W-:-:S05]  /*37f0*/  F2FP.F16.E4M3.UNPACK_B R28, R28 ;  /* 0x0000001cff1c723e */ /* 0x000fca00020006ff */
[----:B------:R-:W-:-:S05]  /*3800*/  HADD2.F32 R29, -RZ, R28.H0_H0 ;  /* 0x2000001cff1d7230 */ /* 0x000fca0000004100 */
[----:B------:R-:W-:-:S04]  /*3810*/  FMUL R28, R29, R12 ;  /* 0x0000000c1d1c7220 */ /* 0x000fc80000400000 */
[----:B------:R-:W-:-:S05]  /*3820*/  FFMA R28, R149, R10, R28 ;  /* 0x0000000a951c7223 */ /* 0x000fca000000001c */
[----:B------:R-:W-:Y:S02]  /*3830*/  F2FP.SATFINITE.E4M3.F32.PACK_AB_MERGE_C R29, RZ, R28, RZ ;  /* 0x0000001cff1d723e */ /* 0x000fe400048070ff */
[----:B------:R-:W-:-:S03]  /*3840*/  PRMT R28, RZ, 0x7610, R28 ;  /* 0x00007610ff1c7816 */ /* 0x000fc6000000001c */
[----:B------:R1:W-:Y:S01]  /*3850*/  @!P4 STG.E.U8 desc[UR18][R18.64], R29 ;  /* 0x0000001d1200c986 */ /* 0x0003e2000c101112 */
[----:B------:R-:W-:Y:S05]  /*3860*/  @P3 BRA `(.L_x_41) ;  /* 0x0000000000043947 */ /* 0x000fea0003800000 */
[----:B------:R2:W5:Y:S02]  /*3870*/  LDG.E.U8 R28, desc[UR18][R4.64+0x1] ;  /* 0x00000112041c7981 */ /* 0x000564000c1e1100 */
.L_x_41:
[----:B------:R-:W-:Y:S05]  /*3880*/  BSYNC B1 ;  /* 0x0000000000017941 */ /* 0x000fea0003800000 */
.L_x_40:
[----:B-----5:R-:W-:Y:S01]  /*3890*/  LOP3.LUT R28, R28, 0xff, RZ, 0xc0, !PT ;  /* 0x000000ff1c1c7812 */ /* 0x020fe200078ec0ff */
[----:B------:R-:W-:Y:S01]  /*38a0*/  BSSY B1, `(.L_x_42) ;  /* 0x0000013000017945 */ /* 0x000fe20003800000 */
[----:B------:R-:W-:Y:S02]  /*38b0*/  IADD3 R31, P1, R24, 0x8, RZ ;  /* 0x00000008181f7810 */ /* 0x000fe40007f3e0ff */
[----:B------:R-:W-:-:S03]  /*38c0*/  F2FP.F16.E4M3.UNPACK_B R28, R28 ;  /* 0x0000001cff1c723e */ /* 0x000fc600020006ff */
[----:B------:R-:W-:Y:S01]  /*38d0*/  IMAD.X R24, RZ, RZ, R25, P1 ;  /* 0x000000ffff187224 */ /* 0x000fe200008e0619 */
[----:B------:R-:W-:Y:S01]  /*38e0*/  ISETP.GE.AND P1, PT, R30, 0x9, PT ;  /* 0x000000091e00780c */ /* 0x000fe20003f26270 */
[----:B-1----:R-:W-:Y:S02]  /*38f0*/  HADD2.F32 R29, -RZ, R28.H0_H0 ;  /* 0x2000001cff1d7230 */ /* 0x002fe40000004100 */
[----:B------:R-:W-:Y:S01]  /*3900*/  IMAD R24, R24, UR6, RZ ;  /* 0x0000000618187c24 */ /* 0x000fe2000f8e02ff */
[----:B------:R-:W-:Y:S01]  /*3910*/  ISETP.LT.OR P5, PT, R6, 0x1, !P1 ;  /* 0x000000010600780c */ /* 0x000fe20004fa1670 */
[----:B------:R-:W-:-:S04]  /*3920*/  IMAD.WIDE.U32 R26, R31, UR6, R26 ;  /* 0x000000061f1a7c25 */ /* 0x000fc8000f8e001a */
[----:B------:R-:W-:Y:S01]  /*3930*/  FMUL R29, R29, R12 ;  /* 0x0000000c1d1d7220 */ /* 0x000fe20000400000 */
[----:B------:R-:W-:-:S03]  /*3940*/  IMAD R31, R31, UR7, R24 ;  /* 0x000000071f1f7c24 */ /* 0x000fc6000f8e0218 */
[----:B------:R-:W-:Y:S01]  /*3950*/  FFMA R29, R144, R10, R29 ;  /* 0x0000000a901d7223 */ /* 0x000fe2000000001d */
[----:B------:R-:W-:Y:S02]  /*3960*/  IADD3 R24, P4, R26, UR8, RZ ;  /* 0x000000081a187c10 */ /* 0x000fe4000ff9e0ff */
[----:B------:R-:W-:Y:S02]  /*3970*/  PRMT R26, RZ, 0x7610, R26 ;  /* 0x00007610ff1a7816 */ /* 0x000fe4000000001a */
[----:B------:R-:W-:Y:S02]  /*3980*/  F2FP.SATFINITE.E4M3.F32.PACK_AB_MERGE_C R29, RZ, R29, RZ ;  /* 0x0000001dff1d723e */ /* 0x000fe400048070ff */
[----:B------:R-:W-:-:S03]  /*3990*/  IADD3.X R25, R27, UR9, R31, P4, !PT ;  /* 0x000000091b197c10 */ /* 0x000fc6000a7fe41f */
[----:B------:R1:W-:Y:S01]  /*39a0*/  @!P3 STG.E.U8 desc[UR18][R18.64+0x1], R29 ;  /* 0x0000011d1200b986 */ /* 0x0003e2000c101112 */
[----:B------:R-:W-:Y:S05]  /*39b0*/  @P5 BRA `(.L_x_43) ;  /* 0x0000000000045947 */ /* 0x000fea0003800000 */
[----:B------:R3:W5:Y:S02]  /*39c0*/  LDG.E.U8 R26, desc[UR18][R24.64] ;  /* 0x00000012181a7981 */ /* 0x000764000c1e1100 */
.L_x_43:
[----:B------:R-:W-:Y:S05]  /*39d0*/  BSYNC B1 ;  /* 0x0000000000017941 */ /* 0x000fea0003800000 */
.L_x_42:
        /* <DEDUP_REMOVED lines=12> */
.L_x_45:
[----:B------:R-:W-:Y:S05]  /*3aa0*/  BSYNC B1 ;  /* 0x0000000000017941 */ /* 0x000fea0003800000 */
.L_x_44:
[----:B-----5:R-:W-:Y:S01]  /*3ab0*/  LOP3.LUT R26, R26, 0xff, RZ, 0xc0, !PT ;  /* 0x000000ff1a1a7812 */ /* 0x020fe200078ec0ff */
[----:B------:R-:W-:Y:S01]  /*3ac0*/  BSSY B1, `(.L_x_46) ;  /* 0x000000b000017945 */ /* 0x000fe20003800000 */
[----:B------:R-:W-:Y:S02]  /*3ad0*/  ISETP.LT.OR P4, PT, R6, 0x9, !P0 ;  /* 0x000000090600780c */ /* 0x000fe40004781670 */
[----:B------:R-:W-:-:S05]  /*3ae0*/  F2FP.F16.E4M3.UNPACK_B R26, R26 ;  /* 0x0000001aff1a723e */ /* 0x000fca00020006ff */
[----:B----4-:R-:W-:Y:S01]  /*3af0*/  HADD2.F32 R27, -RZ, R26.H0_H0 ;  /* 0x2000001aff1b7230 */ /* 0x010fe20000004100 */
[----:B------:R-:W-:-:S04]  /*3b00*/  PRMT R26, RZ, 0x7610, R26 ;  /* 0x00007610ff1a7816 */ /* 0x000fc8000000001a */
[----:B------:R-:W-:-:S04]  /*3b10*/  FMUL R27, R27, R12 ;  /* 0x0000000c1b1b7220 */ /* 0x000fc80000400000 */
[----:B------:R-:W-:-:S05]  /*3b20*/  FFMA R27, R142, R10, R27 ;  /* 0x0000000a8e1b7223 */ /* 0x000fca000000001b */
[----:B------:R-:W-:-:S05]  /*3b30*/  F2FP.SATFINITE.E4M3.F32.PACK_AB_MERGE_C R27, RZ, R27, RZ ;  /* 0x0000001bff1b723e */ /* 0x000fca00048070ff */
[----:B------:R4:W-:Y:S01]  /*3b40*/  @!P3 STG.E.U8 desc[UR18][R16.64+0x1], R27 ;  /* 0x0000011b1000b986 */ /* 0x0009e2000c101112 */
[----:B------:R-:W-:Y:S05]  /*3b50*/  @P4 BRA `(.L_x_47) ;  /* 0x0000000000044947 */ /* 0x000fea0003800000 */
[----:B------:R0:W5:Y:S02]  /*3b60*/  LDG.E.U8 R26, desc[UR18][R4.64+0x8] ;  /* 0x00000812041a7981 */ /* 0x000164000c1e1100 */
.L_x_47:
[----:B------:R-:W-:Y:S05]  /*3b70*/  BSYNC B1 ;  /* 0x0000000000017941 */ /* 0x000fea0003800000 */
.L_x_46:
[----:B-----5:R-:W-:Y:S01]  /*3b80*/  LOP3.LUT R26, R26, 0xff, RZ, 0xc0, !PT ;  /* 0x000000ff1a1a7812 */ /* 0x020fe200078ec0ff */
[----:B------:R-:W-:Y:S01]  /*3b90*/  BSSY B1, `(.L_x_48) ;  /* 0x000000b000017945 */ /* 0x000fe20003800000 */
[----:B------:R-:W-:Y:S02]  /*3ba0*/  ISETP.LT.OR P3, PT, R6, 0xa, !P0 ;  /* 0x0000000a0600780c */ /* 0x000fe40004761670 */
[----:B------:R-:W-:-:S05]  /*3bb0*/  F2FP.F16.E4M3.UNPACK_B R26, R26 ;  /* 0x0000001aff1a723e */ /* 0x000fca00020006ff */
[----:B----4-:R-:W-:-:S05]  /*3bc0*/  HADD2.F32 R27, -RZ, R26.H0_H0 ;  /* 0x2000001aff1b7230 */ /* 0x010fca0000004100 */
[----:B------:R-:W-:-:S04]  /*3bd0*/  FMUL R26, R27, R12 ;  /* 0x0000000c1b1a7220 */ /* 0x000fc80000400000 */
[----:B------:R-:W-:-:S05]  /*3be0*/  FFMA R26, R145, R10, R26 ;  /* 0x0000000a911a7223 */ /* 0x000fca000000001a */
[----:B------:R-:W-:Y:S02]  /*3bf0*/  F2FP.SATFINITE.E4M3.F32.PACK_AB_MERGE_C R27, RZ, R26, RZ ;  /* 0x0000001aff1b723e */ /* 0x000fe400048070ff */
[----:B------:R-:W-:-:S03]  /*3c00*/  PRMT R26, RZ, 0x7610, R26 ;  /* 0x00007610ff1a7816 */ /* 0x000fc6000000001a */
[----:B------:R4:W-:Y:S01]  /*3c10*/  @!P4 STG.E.U8 desc[UR18][R18.64+0x8], R27 ;  /* 0x0000081b1200c986 */ /* 0x0009e2000c101112 */
[----:B------:R-:W-:Y:S05]  /*3c20*/  @P3 BRA `(.L_x_49) ;  /* 0x0000000000043947 */ /* 0x000fea0003800000 */
[----:B------:R0:W5:Y:S02]  /*3c30*/  LDG.E.U8 R26, desc[UR18][R4.64+0x9] ;  /* 0x00000912041a7981 */ /* 0x000164000c1e1100 */
.L_x_49:
[----:B------:R-:W-:Y:S05]  /*3c40*/  BSYNC B1 ;  /* 0x0000000000017941 */ /* 0x000fea0003800000 */
.L_x_48:
        /* <DEDUP_REMOVED lines=12> */
.L_x_51:
[----:B------:R-:W-:Y:S05]  /*3d10*/  BSYNC B1 ;  /* 0x0000000000017941 */ /* 0x000fea0003800000 */
.L_x_50:
        /* <DEDUP_REMOVED lines=12> */
.L_x_53:
[----:B------:R-:W-:Y:S05]  /*3de0*/  BSYNC B1 ;  /* 0x0000000000017941 */ /* 0x000fea0003800000 */
.L_x_52:
        /* <DEDUP_REMOVED lines=12> */
.L_x_55:
[----:B------:R-:W-:Y:S05]  /*3eb0*/  BSYNC B1 ;  /* 0x0000000000017941 */ /* 0x000fea0003800000 */
.L_x_54:
        /* <DEDUP_REMOVED lines=12> */
.L_x_57:
[----:B------:R-:W-:Y:S05]  /*3f80*/  BSYNC B1 ;  /* 0x0000000000017941 */ /* 0x000fea0003800000 */
.L_x_56:
        /* <DEDUP_REMOVED lines=12> */
.L_x_59:
[----:B------:R-:W-:Y:S05]  /*4050*/  BSYNC B1 ;  /* 0x0000000000017941 */ /* 0x000fea0003800000 */
.L_x_58:
        /* <DEDUP_REMOVED lines=12> */
.L_x_61:
[----:B------:R-:W-:Y:S05]  /*4120*/  BSYNC B1 ;  /* 0x0000000000017941 */ /* 0x000fea0003800000 */
.L_x_60:
        /* <DEDUP_REMOVED lines=12> */
.L_x_63:
[----:B------:R-:W-:Y:S05]  /*41f0*/  BSYNC B1 ;  /* 0x0000000000017941 */ /* 0x000fea0003800000 */
.L_x_62:
        /* <DEDUP_REMOVED lines=12> */
.L_x_65:
[----:B------:R-:W-:Y:S05]  /*42c0*/  BSYNC B1 ;  /* 0x0000000000017941 */ /* 0x000fea0003800000 */
.L_x_64:
        /* <DEDUP_REMOVED lines=12> */
.L_x_67:
[----:B------:R-:W-:Y:S05]  /*4390*/  BSYNC B1 ;  /* 0x0000000000017941 */ /* 0x000fea0003800000 */
.L_x_66:
        /* <DEDUP_REMOVED lines=12> */
.L_x_69:
[----:B------:R-:W-:Y:S05]  /*4460*/  BSYNC B1 ;  /* 0x0000000000017941 */ /* 0x000fea0003800000 */
.L_x_68:
        /* <DEDUP_REMOVED lines=12> */
.L_x_71:
[----:B------:R-:W-:Y:S05]  /*4530*/  BSYNC B1 ;  /* 0x0000000000017941 */ /* 0x000fea0003800000 */
.L_x_70:
        /* <DEDUP_REMOVED lines=12> */
.L_x_73:
[----:B------:R-:W-:Y:S05]  /*4600*/  BSYNC B1 ;  /* 0x0000000000017941 */ /* 0x000fea0003800000 */
.L_x_72:
        /* <DEDUP_REMOVED lines=12> */
.L_x_75:
[----:B------:R-:W-:Y:S05]  /*46d0*/  BSYNC B1 ;  /* 0x0000000000017941 */ /* 0x000fea0003800000 */
.L_x_74:
        /* <DEDUP_REMOVED lines=12> */
.L_x_77:
[----:B------:R-:W-:Y:S05]  /*47a0*/  BSYNC B1 ;  /* 0x0000000000017941 */ /* 0x000fea0003800000 */
.L_x_76:
        /* <DEDUP_REMOVED lines=12> */
.L_x_79:
[----:B------:R-:W-:Y:S05]  /*4870*/  BSYNC B1 ;  /* 0x0000000000017941 */ /* 0x000fea0003800000 */
.L_x_78:
        /* <DEDUP_REMOVED lines=12> */
.L_x_81:
[----:B------:R-:W-:Y:S05]  /*4940*/  BSYNC B1 ;  /* 0x0000000000017941 */ /* 0x000fea0003800000 */
.L_x_80:
        /* <DEDUP_REMOVED lines=12> */
.L_x_83:
[----:B------:R-:W-:Y:S05]  /*4a10*/  BSYNC B1 ;  /* 0x0000000000017941 */ /* 0x000fea0003800000 */
.L_x_82:
        /* <DEDUP_REMOVED lines=12> */
.L_x_85:
[----:B------:R-:W-:Y:S05]  /*4ae0*/  BSYNC B1 ;  /* 0x0000000000017941 */ /* 0x000fea0003800000 */
.L_x_84:
        /* <DEDUP_REMOVED lines=12> */
.L_x_87:
[----:B------:R-:W-:Y:S05]  /*4bb0*/  BSYNC B1 ;  /* 0x0000000000017941 */ /* 0x000fea0003800000 */
.L_x_86:
        /* <DEDUP_REMOVED lines=12> */
.L_x_89:
[----:B------:R-:W-:Y:S05]  /*4c80*/  BSYNC B1 ;  /* 0x0000000000017941 */ /* 0x000fea0003800000 */
.L_x_88:
        /* <DEDUP_REMOVED lines=12> */
.L_x_91:
[----:B------:R-:W-:Y:S05]  /*4d50*/  BSYNC B1 ;  /* 0x0000000000017941 */ /* 0x000fea0003800000 */
.L_x_90:
        /* <DEDUP_REMOVED lines=12> */
.L_x_93:
[----:B------:R-:W-:Y:S05]  /*4e20*/  BSYNC B1 ;  /* 0x0000000000017941 */ /* 0x000fea0003800000 */
.L_x_92:
        /* <DEDUP_REMOVED lines=12> */
.L_x_95:
[----:B------:R-:W-:Y:S05]  /*4ef0*/  BSYNC B1 ;  /* 0x0000000000017941 */ /* 0x000fea0003800000 */
.L_x_94:
        /* <DEDUP_REMOVED lines=12> */
.L_x_97:
[----:B------:R-:W-:Y:S05]  /*4fc0*/  BSYNC B1 ;  /* 0x0000000000017941 */ /* 0x000fea0003800000 */
.L_x_96:
        /* <DEDUP_REMOVED lines=12> */
.L_x_99:
[----:B------:R-:W-:Y:S05]  /*5090*/  BSYNC B1 ;  /* 0x0000000000017941 */ /* 0x000fea0003800000 */
.L_x_98:
        /* <DEDUP_REMOVED lines=12> */
.L_x_101:
[----:B------:R-:W-:Y:S05]  /*5160*/  BSYNC B1 ;  /* 0x0000000000017941 */ /* 0x000fea0003800000 */
.L_x_100:
        /* <DEDUP_REMOVED lines=12> */
.L_x_103:
[----:B------:R-:W-:Y:S05]  /*5230*/  BSYNC B1 ;  /* 0x0000000000017941 */ /* 0x000fea0003800000 */
.L_x_102:
        /* <DEDUP_REMOVED lines=12> */
.L_x_105:
[----:B------:R-:W-:Y:S05]  /*5300*/  BSYNC B1 ;  /* 0x0000000000017941 */ /* 0x000fea0003800000 */
.L_x_104:
        /* <DEDUP_REMOVED lines=12> */
.L_x_107:
[----:B------:R-:W-:Y:S05]  /*53d0*/  BSYNC B1 ;  /* 0x0000000000017941 */ /* 0x000fea0003800000 */
.L_x_106:
        /* <DEDUP_REMOVED lines=12> */
.L_x_109:
[----:B------:R-:W-:Y:S05]  /*54a0*/  BSYNC B1 ;  /* 0x0000000000017941 */ /* 0x000fea0003800000 */
.L_x_108:
        /* <DEDUP_REMOVED lines=12> */
.L_x_111:
[----:B------:R-:W-:Y:S05]  /*5570*/  BSYNC B1 ;  /* 0x0000000000017941 */ /* 0x000fea0003800000 */
.L_x_110:
        /* <DEDUP_REMOVED lines=12> */
.L_x_113:
[----:B------:R-:W-:Y:S05]  /*5640*/  BSYNC B1 ;  /* 0x0000000000017941 */ /* 0x000fea0003800000 */
.L_x_112:
        /* <DEDUP_REMOVED lines=12> */
.L_x_115:
[----:B------:R-:W-:Y:S05]  /*5710*/  BSYNC B1 ;  /* 0x0000000000017941 */ /* 0x000fea0003800000 */
.L_x_114:
        /* <DEDUP_REMOVED lines=12> */
.L_x_117:
[----:B------:R-:W-:Y:S05]  /*57e0*/  BSYNC B1 ;  /* 0x0000000000017941 */ /* 0x000fea0003800000 */
.L_x_116:
        /* <DEDUP_REMOVED lines=12> */
.L_x_119:
[----:B------:R-:W-:Y:S05]  /*58b0*/  BSYNC B1 ;  /* 0x0000000000017941 */ /* 0x000fea0003800000 */
.L_x_118:
        /* <DEDUP_REMOVED lines=12> */
.L_x_121:
[----:B------:R-:W-:Y:S05]  /*5980*/  BSYNC B1 ;  /* 0x0000000000017941 */ /* 0x000fea0003800000 */
.L_x_120:
        /* <DEDUP_REMOVED lines=12> */
.L_x_123:
[----:B------:R-:W-:Y:S05]  /*5a50*/  BSYNC B1 ;  /* 0x0000000000017941 */ /* 0x000fea0003800000 */
.L_x_122:
        /* <DEDUP_REMOVED lines=12> */
.L_x_125:
[----:B------:R-:W-:Y:S05]  /*5b20*/  BSYNC B1 ;  /* 0x0000000000017941 */ /* 0x000fea0003800000 */
.L_x_124:
        /* <DEDUP_REMOVED lines=12> */
.L_x_127:
[----:B------:R-:W-:Y:S05]  /*5bf0*/  BSYNC B1 ;  /* 0x0000000000017941 */ /* 0x000fea0003800000 */
.L_x_126:
        /* <DEDUP_REMOVED lines=12> */
.L_x_129:
[----:B------:R-:W-:Y:S05]  /*5cc0*/  BSYNC B1 ;  /* 0x0000000000017941 */ /* 0x000fea0003800000 */
.L_x_128:
        /* <DEDUP_REMOVED lines=12> */
.L_x_131:
[----:B------:R-:W-:Y:S05]  /*5d90*/  BSYNC B1 ;  /* 0x0000000000017941 */ /* 0x000fea0003800000 */
.L_x_130:
        /* <DEDUP_REMOVED lines=12> */
.L_x_133:
[----:B------:R-:W-:Y:S05]  /*5e60*/  BSYNC B1 ;  /* 0x0000000000017941 */ /* 0x000fea0003800000 */
.L_x_132:
        /* <DEDUP_REMOVED lines=12> */
.L_x_135:
[----:B------:R-:W-:Y:S05]  /*5f30*/  BSYNC B1 ;  /* 0x0000000000017941 */ /* 0x000fea0003800000 */
.L_x_134:
        /* <DEDUP_REMOVED lines=12> */
.L_x_137:
[----:B------:R-:W-:Y:S05]  /*6000*/  BSYNC B1 ;  /* 0x0000000000017941 */ /* 0x000fea0003800000 */
.L_x_136:
        /* <DEDUP_REMOVED lines=12> */
.L_x_139:
[----:B------:R-:W-:Y:S05]  /*60d0*/  BSYNC B1 ;  /* 0x0000000000017941 */ /* 0x000fea0003800000 */
.L_x_138:
        /* <DEDUP_REMOVED lines=12> */
.L_x_141:
[----:B------:R-:W-:Y:S05]  /*61a0*/  BSYNC B1 ;  /* 0x0000000000017941 */ /* 0x000fea0003800000 */
.L_x_140:
        /* <DEDUP_REMOVED lines=12> */
.L_x_143:
[----:B------:R-:W-:Y:S05]  /*6270*/  BSYNC B1 ;  /* 0x0000000000017941 */ /* 0x000fea0003800000 */
.L_x_142:
        /* <DEDUP_REMOVED lines=12> */
.L_x_145:
[----:B------:R-:W-:Y:S05]  /*6340*/  BSYNC B1 ;  /* 0x0000000000017941 */ /* 0x000fea0003800000 */
.L_x_144:
        /* <DEDUP_REMOVED lines=12> */
.L_x_147:
[----:B------:R-:W-:Y:S05]  /*6410*/  BSYNC B1 ;  /* 0x0000000000017941 */ /* 0x000fea0003800000 */
.L_x_146:
        /* <DEDUP_REMOVED lines=12> */
.L_x_149:
[----:B------:R-:W-:Y:S05]  /*64e0*/  BSYNC B1 ;  /* 0x0000000000017941 */ /* 0x000fea0003800000 */
.L_x_148:
        /* <DEDUP_REMOVED lines=12> */
.L_x_151:
[----:B------:R-:W-:Y:S05]  /*65b0*/  BSYNC B1 ;  /* 0x0000000000017941 */ /* 0x000fea0003800000 */
.L_x_150:
        /* <DEDUP_REMOVED lines=12> */
.L_x_153:
[----:B------:R-:W-:Y:S05]  /*6680*/  BSYNC B1 ;  /* 0x0000000000017941 */ /* 0x000fea0003800000 */
.L_x_152:
        /* <DEDUP_REMOVED lines=12> */
.L_x_155:
[----:B------:R-:W-:Y:S05]  /*6750*/  BSYNC B1 ;  /* 0x0000000000017941 */ /* 0x000fea0003800000 */
.L_x_154:
        /* <DEDUP_REMOVED lines=12> */
.L_x_157:
[----:B------:R-:W-:Y:S05]  /*6820*/  BSYNC B1 ;  /* 0x0000000000017941 */ /* 0x000fea0003800000 */
.L_x_156:
        /* <DEDUP_REMOVED lines=12> */
.L_x_159:
[----:B------:R-:W-:Y:S05]  /*68f0*/  BSYNC B1 ;  /* 0x0000000000017941 */ /* 0x000fea0003800000 */
.L_x_158:
[----:B-----5:R-:W-:Y:S01]  /*6900*/  LOP3.LUT R26, R26, 0xff, RZ, 0xc0, !PT ;  /* 0x000000ff1a1a7812 */ /* 0x020fe200078ec0ff */
[----:B------:R-:W-:Y:S01]  /*6910*/  BSSY B1, `(.L_x_160) ;  /* 0x000000b000017945 */ /* 0x000fe20003800000 */
[----:B------:R-:W-:Y:S02]  /*6920*/  ISETP.LT.OR P0, PT, R6, 0x7a, !P0 ;  /* 0x0000007a0600780c */ /* 0x000fe40004701670 */
[----:B------:R-:W-:-:S05]  /*6930*/  F2FP.F16.E4M3.UNPACK_B R26, R26 ;  /* 0x0000001aff1a723e */ /* 0x000fca00020006ff */
[----:B----4-:R-:W-:-:S05]  /*6940*/  HADD2.F32 R27, -RZ, R26.H0_H0 ;  /* 0x2000001aff1b7230 */ /* 0x010fca0000004100 */
[----:B------:R-:W-:-:S04]  /*6950*/  FMUL R26, R27, R12 ;  /* 0x0000000c1b1a7220 */ /* 0x000fc80000400000 */
[----:B------:R-:W-:Y:S01]  /*6960*/  FFMA R26, R21, R10, R26 ;  /* 0x0000000a151a7223 */ /* 0x000fe2000000001a */
[----:B------:R-:W-:-:S04]  /*6970*/  PRMT R21, RZ, 0x7610, R21 ;  /* 0x00007610ff157816 */ /* 0x000fc80000000015 */
[----:B------:R-:W-:-:S05]  /*6980*/  F2FP.SATFINITE.E4M3.F32.PACK_AB_MERGE_C R27, RZ, R26, RZ ;  /* 0x0000001aff1b723e */ /* 0x000fca00048070ff */
[----:B------:R4:W-:Y:S01]  /*6990*/  @!P4 STG.E.U8 desc[UR18][R18.64+0x78], R27 ;  /* 0x0000781b1200c986 */ /* 0x0009e2000c101112 */
[----:B------:R-:W-:Y:S05]  /*69a0*/  @P0 BRA `(.L_x_161) ;  /* 0x0000000000040947 */ /* 0x000fea0003800000 */
[----:B------:R0:W5:Y:S02]  /*69b0*/  LDG.E.U8 R21, desc[UR18][R4.64+0x79] ;  /* 0x0000791204157981 */ /* 0x000164000c1e1100 */
.L_x_161:
[----:B------:R-:W-:Y:S05]  /*69c0*/  BSYNC B1 ;  /* 0x0000000000017941 */ /* 0x000fea0003800000 */
.L_x_160:
[----:B-----5:R-:W-:Y:S01]  /*69d0*/  LOP3.LUT R21, R21, 0xff, RZ, 0xc0, !PT ;  /* 0x000000ff15157812 */ /* 0x020fe200078ec0ff */
[----:B------:R-:W-:Y:S01]  /*69e0*/  BSSY B1, `(.L_x_162) ;  /* 0x000000b000017945 */ /* 0x000fe20003800000 */
[----:B------:R-:W-:Y:S02]  /*69f0*/  ISETP.LT.OR P3, PT, R6, 0x79, !P1 ;  /* 0x000000790600780c */ /* 0x000fe40004f61670 */
[----:B------:R-:W-:Y:S02]  /*6a00*/  F2FP.F16.E4M3.UNPACK_B R21, R21 ;  /* 0x00000015ff15723e */ /* 0x000fe400020006ff */
[----:B0-2---:R-:W-:-:S03]  /*6a10*/  PRMT R4, RZ, 0x7610, R4 ;  /* 0x00007610ff047816 */ /* 0x005fc60000000004 */
[----:B------:R-:W-:-:S05]  /*6a20*/  HADD2.F32 R21, -RZ, R21.H0_H0 ;  /* 0x20000015ff157230 */ /* 0x000fca0000004100 */
[----:B------:R-:W-:-:S04]  /*6a30*/  FMUL R21, R21, R12 ;  /* 0x0000000c15157220 */ /* 0x000fc80000400000 */
[----:B------:R-:W-:-:S05]  /*6a40*/  FFMA R21, R20, R10, R21 ;  /* 0x0000000a14157223 */ /* 0x000fca0000000015 */
[----:B------:R-:W-:-:S05]  /*6a50*/  F2FP.SATFINITE.E4M3.F32.PACK_AB_MERGE_C R21, RZ, R21, RZ ;  /* 0x00000015ff15723e */ /* 0x000fca00048070ff */
[----:B------:R0:W-:Y:S01]  /*6a60*/  @!P0 STG.E.U8 desc[UR18][R18.64+0x79], R21 ;  /* 0x0000791512008986 */ /* 0x0001e2000c101112 */
[----:B------:R-:W-:Y:S05]  /*6a70*/  @P3 BRA `(.L_x_163) ;  /* 0x0000000000043947 */ /* 0x000fea0003800000 */
[----:B------:R2:W5:Y:S02]  /*6a80*/  LDG.E.U8 R4, desc[UR18][R24.64+0x78] ;  /* 0x0000781218047981 */ /* 0x000564000c1e1100 */
.L_x_163:
[----:B------:R-:W-:Y:S05]  /*6a90*/  BSYNC B1 ;  /* 0x0000000000017941 */ /* 0x000fea0003800000 */
.L_x_162:
        /* <DEDUP_REMOVED lines=12> */
.L_x_165:
[----:B------:R-:W-:Y:S05]  /*6b60*/  BSYNC B1 ;  /* 0x0000000000017941 */ /* 0x000fea0003800000 */
.L_x_164:
[----:B------:R-:W-:Y:S05]  /*6b70*/  @P1 BRA `(.L_x_166) ;  /* 0x0000001000281947 */ /* 0x000fea0003800000 */
[----:B-----5:R-:W-:-:S04]  /*6b80*/  LOP3.LUT R4, R4, 0xff, RZ, 0xc0, !PT ;  /* 0x000000ff04047812 */ /* 0x020fc800078ec0ff */
[----:B------:R-:W-:-:S05]  /*6b90*/  F2FP.F16.E4M3.UNPACK_B R4, R4 ;  /* 0x00000004ff04723e */ /* 0x000fca00020006ff */
[----:B0-----:R-:W-:-:S05]  /*6ba0*/  HADD2.F32 R5, -RZ, R4.H0_H0 ;  /* 0x20000004ff057230 */ /* 0x001fca0000004100 */
[----:B------:R-:W-:-:S04]  /*6bb0*/  FMUL R5, R5, R12 ;  /* 0x0000000c05057220 */ /* 0x000fc80000400000 */
[----:B------:R-:W-:-:S05]  /*6bc0*/  FFMA R5, R22, R10, R5 ;  /* 0x0000000a16057223 */ /* 0x000fca0000000005 */
[----:B------:R-:W-:-:S05]  /*6bd0*/  F2FP.SATFINITE.E4M3.F32.PACK_AB_MERGE_C R5, RZ, R5, RZ ;  /* 0x00000005ff05723e */ /* 0x000fca00048070ff */
[----:B------:R0:W-:Y:S01]  /*6be0*/  STG.E.U8 desc[UR18][R16.64+0x79], R5 ;  /* 0x0000790510007986 */ /* 0x0001e2000c101112 */
[----:B------:R-:W-:Y:S05]  /*6bf0*/  BRA `(.L_x_166) ;  /* 0x0000001000087947 */ /* 0x000fea0003800000 */
.L_x_37:
[----:B------:R-:W-:Y:S01]  /*6c00*/  ISETP.GE.AND P1, PT, R30, 0x1, PT ;  /* 0x000000011e00780c */ /* 0x000fe20003f26270 */
[-C--:B------:R-:W-:Y:S01]  /*6c10*/  FMUL R149, R149, R10.reuse ;  /* 0x0000000a95957220 */ /* 0x080fe20000400000 */
[-C--:B------:R-:W-:Y:S01]  /*6c20*/  FMUL R144, R144, R10.reuse ;  /* 0x0000000a90907220 */ /* 0x080fe20000400000 */
[----:B------:R-:W-:Y:S01]  /*6c30*/  ISETP.GE.AND P0, PT, R30, 0x9, PT ;  /* 0x000000091e00780c */ /* 0x000fe20003f06270 */
[-C--:B------:R-:W-:Y:S01]  /*6c40*/  FMUL R147, R147, R10.reuse ;  /* 0x0000000a93937220 */ /* 0x080fe20000400000 */
[----:B------:R-:W-:Y:S01]  /*6c50*/  ISETP.LT.OR P4, PT, R6, 0x1, !P1 ;  /* 0x000000010600780c */ /* 0x000fe20004f81670 */
[-C--:B------:R-:W-:Y:S01]  /*6c60*/  FMUL R142, R142, R10.reuse ;  /* 0x0000000a8e8e7220 */ /* 0x080fe20000400000 */
[----:B------:R-:W-:Y:S01]  /*6c70*/  ISETP.LT.OR P5, PT, R6, 0x2, !P1 ;  /* 0x000000020600780c */ /* 0x000fe20004fa1670 */
[-C--:B------:R-:W-:Y:S01]  /*6c80*/  FMUL R145, R145, R10.reuse ;  /* 0x0000000a91917220 */ /* 0x080fe20000400000 */
[----:B------:R-:W-:Y:S01]  /*6c90*/  F2FP.SATFINITE.E4M3.F32.PACK_AB_MERGE_C R149, RZ, R149, RZ ;  /* 0x00000095ff95723e */ /* 0x000fe200048070ff */
[----:B------:R-:W-:Y:S01]  /*6ca0*/  FMUL R140, R140, R10 ;  /* 0x0000000a8c8c7220 */ /* 0x000fe20000400000 */
[----:B------:R-:W-:Y:S01]  /*6cb0*/  F2FP.SATFINITE.E4M3.F32.PACK_AB_MERGE_C R5, RZ, R144, RZ ;  /* 0x00000090ff05723e */ /* 0x000fe200048070ff */
[-C--:B------:R-:W-:Y:S01]  /*6cc0*/  FMUL R143, R143, R10.reuse ;  /* 0x0000000a8f8f7220 */ /* 0x080fe20000400000 */
[----:B------:R-:W-:Y:S01]  /*6cd0*/  ISETP.LT.OR P3, PT, R6, 0x1, !P0 ;  /* 0x000000010600780c */ /* 0x000fe20004761670 */
[-C--:B------:R-:W-:Y:S01]  /*6ce0*/  FMUL R138, R138, R10.reuse ;  /* 0x0000000a8a8a7220 */ /* 0x080fe20000400000 */
[C---:B------:R-:W-:Y:S01]  /*6cf0*/  ISETP.LT.OR P6, PT, R6.reuse, 0xa, !P1 ;  /* 0x0000000a0600780c */ /* 0x040fe20004fc1670 */
[-C--:B------:R-:W-:Y:S01]  /*6d00*/  FMUL R141, R141, R10.reuse ;  /* 0x0000000a8d8d7220 */ /* 0x080fe20000400000 */
[----:B------:R-:W-:Y:S01]  /*6d10*/  F2FP.SATFINITE.E4M3.F32.PACK_AB_MERGE_C R147, RZ, R147, RZ ;  /* 0x00000093ff93723e */ /* 0x000fe200048070ff */
[----:B------:R-:W-:Y:S01]  /*6d20*/  @!P4 STG.E.U8 desc[UR18][R18.64], R149 ;  /* 0x000000951200c986 */ /* 0x000fe2000c101112 */
[----:B------:R-:W-:Y:S01]  /*6d30*/  ISETP.LT.OR P4, PT, R6, 0x2, !P0 ;  /* 0x000000020600780c */ /* 0x000fe20004781670 */
[----:B------:R-:W-:Y:S01]  /*6d40*/  FMUL R136, R136, R10 ;  /* 0x0000000a88887220 */ /* 0x000fe20000400000 */
[----:B------:R-:W-:Y:S01]  /*6d50*/  F2FP.SATFINITE.E4M3.F32.PACK_AB_MERGE_C R25, RZ, R142, RZ ;  /* 0x0000008eff19723e */ /* 0x000fe200048070ff */
[----:B------:R0:W-:Y:S01]  /*6d60*/  @!P5 STG.E.U8 desc[UR18][R18.64+0x1], R5 ;  /* 0x000001051200d986 */ /* 0x0001e2000c101112 */
[C---:B------:R-:W-:Y:S01]  /*6d70*/  ISETP.LT.OR P5, PT, R6.reuse, 0x9, !P1 ;  /* 0x000000090600780c */ /* 0x040fe20004fa1670 */
[-C--:B------:R-:W-:Y:S01]  /*6d80*/  FMUL R139, R139, R10.reuse ;  /* 0x0000000a8b8b7220 */ /* 0x080fe20000400000 */
[----:B------:R-:W-:Y:S01]  /*6d90*/  F2FP.SATFINITE.E4M3.F32.PACK_AB_MERGE_C R145, RZ, R145, RZ ;  /* 0x00000091ff91723e */ /* 0x000fe200048070ff */
[----:B------:R-:W-:Y:S01]  /*6da0*/  @!P3 STG.E.U8 desc[UR18][R16.64], R147 ;  /* 0x000000931000b986 */ /* 0x000fe2000c101112 */
[----:B------:R-:W-:Y:S01]  /*6db0*/  ISETP.LT.OR P3, PT, R6, 0x9, !P0 ;  /* 0x000000090600780c */ /* 0x000fe20004761670 */
[-C--:B------:R-:W-:Y:S01]  /*6dc0*/  FMUL R134, R134, R10.reuse ;  /* 0x0000000a86867220 */ /* 0x080fe20000400000 */
[----:B------:R-:W-:Y:S01]  /*6dd0*/  F2FP.SATFINITE.E4M3.F32.PACK_AB_MERGE_C R143, RZ, R143, RZ ;  /* 0x0000008fff8f723e */ /* 0x000fe200048070ff */
[-C--:B------:R-:W-:Y:S01]  /*6de0*/  FMUL R137, R137, R10.reuse ;  /* 0x0000000a89897220 */ /* 0x080fe20000400000 */
[----:B------:R-:W-:Y:S01]  /*6df0*/  F2FP.SATFINITE.E4M3.F32.PACK_AB_MERGE_C R141, RZ, R141, RZ ;  /* 0x0000008dff8d723e */ /* 0x000fe200048070ff */
[----:B------:R1:W-:Y:S01]  /*6e00*/  @!P4 STG.E.U8 desc[UR18][R16.64+0x1], R25 ;  /* 0x000001191000c986 */ /* 0x0003e2000c101112 */
[----:B------:R-:W-:Y:S01]  /*6e10*/  ISETP.LT.OR P4, PT, R6, 0xa, !P0 ;  /* 0x0000000a0600780c */ /* 0x000fe20004781670 */
[----:B------:R-:W-:Y:S01]  /*6e20*/  FMUL R132, R132, R10 ;  /* 0x0000000a84847220 */ /* 0x000fe20000400000 */
[----:B0-----:R-:W-:Y:S01]  /*6e30*/  F2FP.SATFINITE.E4M3.F32.PACK_AB_MERGE_C R5, RZ, R140, RZ ;  /* 0x0000008cff05723e */ /* 0x001fe200048070ff */
[----:B------:R-:W-:Y:S01]  /*6e40*/  @!P5 STG.E.U8 desc[UR18][R18.64+0x8], R145 ;  /* 0x000008911200d986 */ /* 0x000fe2000c101112 */
[C---:B------:R-:W-:Y:S01]  /*6e50*/  ISETP.LT.OR P5, PT, R6.reuse, 0x11, !P1 ;  /* 0x000000110600780c */ /* 0x040fe20004fa1670 */
[-C--:B------:R-:W-:Y:S01]  /*6e60*/  FMUL R135, R135, R10.reuse ;  /* 0x0000000a87877220 */ /* 0x080fe20000400000 */
[----:B------:R-:W-:Y:S01]  /*6e70*/  F2FP.SATFINITE.E4M3.F32.PACK_AB_MERGE_C R139, RZ, R139, RZ ;  /* 0x0000008bff8b723e */ /* 0x000fe200048070ff */
[----:B------:R0:W-:Y:S01]  /*6e80*/  @!P6 STG.E.U8 desc[UR18][R18.64+0x9], R5 ;  /* 0x000009051200e986 */ /* 0x0001e2000c101112 */
[----:B------:R-:W-:Y:S01]  /*6e90*/  ISETP.LT.OR P6, PT, R6, 0x12, !P1 ;  /* 0x000000120600780c */ /* 0x000fe20004fc1670 */
[----:B------:R-:W-:Y:S01]  /*6ea0*/  FMUL R130, R130, R10 ;  /* 0x0000000a82827220 */ /* 0x000fe20000400000 */
[----:B------:R-:W-:Y:S01]  /*6eb0*/  F2FP.SATFINITE.E4M3.F32.PACK_AB_MERGE_C R137, RZ, R137, RZ ;  /* 0x00000089ff89723e */ /* 0x000fe200048070ff */
[----:B------:R-:W-:Y:S01]  /*6ec0*/  @!P3 STG.E.U8 desc[UR18][R16.64+0x8], R143 ;  /* 0x0000088f1000b986 */ /* 0x000fe2000c101112 */
[----:B-1----:R-:W-:Y:S01]  /*6ed0*/  F2FP.SATFINITE.E4M3.F32.PACK_AB_MERGE_C R25, RZ, R138, RZ ;  /* 0x0000008aff19723e */ /* 0x002fe200048070ff */
[-C--:B------:R-:W-:Y:S01]  /*6ee0*/  FMUL R133, R133, R10.reuse ;  /* 0x0000000a85857220 */ /* 0x080fe20000400000 */
[----:B------:R-:W-:Y:S01]  /*6ef0*/  ISETP.LT.OR P3, PT, R6, 0x11, !P0 ;  /* 0x000000110600780c */ /* 0x000fe20004761670 */
[-C--:B------:R-:W-:Y:S01]  /*6f00*/  FMUL R128, R128, R10.reuse ;  /* 0x0000000a80807220 */ /* 0x080fe20000400000 */
[----:B------:R-:W-:Y:S01]  /*6f10*/  F2FP.SATFINITE.E4M3.F32.PACK_AB_MERGE_C R135, RZ, R135, RZ ;  /* 0x00000087ff87723e */ /* 0x000fe200048070ff */
[----:B------:R1:W-:Y:S01]  /*6f20*/  @!P4 STG.E.U8 desc[UR18][R16.64+0x9], R25 ;  /* 0x000009191000c986 */ /* 0x0003e2000c101112 */
[C---:B------:R-:W-:Y:S01]  /*6f30*/  ISETP.LT.OR P4, PT, R6.reuse, 0x12, !P0 ;  /* 0x000000120600780c */ /* 0x040fe20004781670 */
[----:B------:R-:W-:Y:S01]  /*6f40*/  FMUL R131, R131, R10 ;  /* 0x0000000a83837220 */ /* 0x000fe20000400000 */
[----:B0-----:R-:W-:Y:S01]  /*6f50*/  F2FP.SATFINITE.E4M3.F32.PACK_AB_MERGE_C R5, RZ, R136, RZ ;  /* 0x00000088ff05723e */ /* 0x001fe200048070ff */
[----:B------:R-:W-:Y:S01]  /*6f60*/  @!P5 STG.E.U8 desc[UR18][R18.64+0x10], R141 ;  /* 0x0000108d1200d986 */ /* 0x000fe2000c101112 */
[----:B------:R-:W-:Y:S01]  /*6f70*/  ISETP.LT.OR P5, PT, R6, 0x19, !P1 ;  /* 0x000000190600780c */ /* 0x000fe20004fa1670 */
[-C--:B------:R-:W-:Y:S01]  /*6f80*/  FMUL R126, R126, R10.reuse ;  /* 0x0000000a7e7e7220 */ /* 0x080fe20000400000 */
[----:B------:R-:W-:Y:S01]  /*6f90*/  F2FP.SATFINITE.E4M3.F32.PACK_AB_MERGE_C R133, RZ, R133, RZ ;  /* 0x00000085ff85723e */ /* 0x000fe200048070ff */
[----:B------:R0:W-:Y:S01]  /*6fa0*/  @!P6 STG.E.U8 desc[UR18][R18.64+0x11], R5 ;  /* 0x000011051200e986 */ /* 0x0001e2000c101112 */
[----:B------:R-:W-:Y:S01]  /*6fb0*/  ISETP.LT.OR P6, PT, R6, 0x1a, !P1 ;  /* 0x0000001a0600780c */ /* 0x000fe20004fc1670 */
[-C--:B------:R-:W-:Y:S01]  /*6fc0*/  FMUL R129, R129, R10.reuse ;  /* 0x0000000a81817220 */ /* 0x080fe20000400000 */
[----:B------:R-:W-:Y:S01]  /*6fd0*/  FMUL R124, R124, R10 ;  /* 0x0000000a7c7c7220 */ /* 0x000fe20000400000 */
[----:B-1----:R-:W-:Y:S01]  /*6fe0*/  F2FP.SATFINITE.E4M3.F32.PACK_AB_MERGE_C R25, RZ, R134, RZ ;  /* 0x00000086ff19723e */ /* 0x002fe200048070ff */
[----:B------:R-:W-:Y:S01]  /*6ff0*/  @!P3 STG.E.U8 desc[UR18][R16.64+0x10], R139 ;  /* 0x0000108b1000b986 */ /* 0x000fe2000c101112 */
[C---:B------:R-:W-:Y:S01]  /*7000*/  ISETP.LT.OR P3, PT, R6.reuse, 0x19, !P0 ;  /* 0x000000190600780c */ /* 0x040fe20004761670 */
        /* <DEDUP_REMOVED lines=37> */
[-C--:B------:R-:W-:Y:S01]  /*7260*/  FMUL R112, R112, R10.reuse ;  /* 0x0000000a70707220 */ /* 0x080fe20000400000 */
        /* <DEDUP_REMOVED lines=81> */
[C---:B------:R-:W-:Y:S01]  /*7780*/  ISETP.LT.OR P6, PT, R6.reuse, 0x52, !P1 ;  /* 0x000000520600780c */ /* 0x040fe20004fc1670 */
        /* <DEDUP_REMOVED lines=22> */
[----:B------:R-:W-:-:S02]  /*78f0*/  ISETP.LT.OR P3, PT, R6, 0x59, !P0 ;  /* 0x000000590600780c */ /* 0x000fc40004761670 */
[----:B------:R-:W-:Y:S01]  /*7900*/  F2FP.SATFINITE.E4M3.F32.PACK_AB_MERGE_C R91, RZ, R91, RZ ;  /* 0x0000005bff5b723e */ /* 0x000fe200048070ff */
[----:B------:R1:W-:Y:S01]  /*7910*/  @!P4 STG.E.U8 desc[UR18][R16.64+0x51], R25 ;  /* 0x000051191000c986 */ /* 0x0003e2000c101112 */
[C---:B------:R-:W-:Y:S02]  /*7920*/  ISETP.LT.OR P4, PT, R6.reuse, 0x5a, !P0 ;  /* 0x0000005a0600780c */ /* 0x040fe40004781670 */
[----:B0-----:R-:W-:Y:S01]  /*7930*/  F2FP.SATFINITE.E4M3.F32.PACK_AB_MERGE_C R5, RZ, R100, RZ ;  /* 0x00000064ff05723e */ /* 0x001fe200048070ff */
[----:B------:R-:W-:Y:S01]  /*7940*/  @!P5 STG.E.U8 desc[UR18][R18.64+0x58], R105 ;  /* 0x000058691200d986 */ /* 0x000fe2000c101112 */
[C---:B------:R-:W-:Y:S02]  /*7950*/  ISETP.LT.OR P5, PT, R6.reuse, 0x61, !P1 ;  /* 0x000000610600780c */ /* 0x040fe40004fa1670 */
[----:B------:R-:W-:Y:S01]  /*7960*/  F2FP.SATFINITE.E4M3.F32.PACK_AB_MERGE_C R21, RZ, R21, RZ ;  /* 0x00000015ff15723e */ /* 0x000fe200048070ff */
[----:B------:R0:W-:Y:S01]  /*7970*/  @!P6 STG.E.U8 desc[UR18][R18.64+0x59], R5 ;  /* 0x000059051200e986 */ /* 0x0001e2000c101112 */
[----:B------:R-:W-:-:S02]  /*7980*/  ISETP.LT.OR P6, PT, R6, 0x62, !P1 ;  /* 0x000000620600780c */ /* 0x000fc40004fc1670 */
[----:B------:R-:W-:Y:S01]  /*7990*/  F2FP.SATFINITE.E4M3.F32.PACK_AB_MERGE_C R23, RZ, R23, RZ ;  /* 0x00000017ff17723e */ /* 0x000fe200048070ff */
[----:B------:R-:W-:Y:S01]  /*79a0*/  @!P3 STG.E.U8 desc[UR18][R16.64+0x58], R103 ;  /* 0x000058671000b986 */ /* 0x000fe2000c101112 */
[----:B-1----:R-:W-:Y:S02]  /*79b0*/  F2FP.SATFINITE.E4M3.F32.PACK_AB_MERGE_C R25, RZ, R98, RZ ;  /* 0x00000062ff19723e */ /* 0x002fe400048070ff */
[C---:B------:R-:W-:Y:S02]  /*79c0*/  ISETP.LT.OR P3, PT, R6.reuse, 0x61, !P0 ;  /* 0x000000610600780c */ /* 0x040fe40004761670 */
[----:B------:R-:W-:Y:S01]  /*79d0*/  F2FP.SATFINITE.E4M3.F32.PACK_AB_MERGE_C R27, RZ, R22, RZ ;  /* 0x00000016ff1b723e */ /* 0x000fe200048070ff */
[----:B------:R1:W-:Y:S01]  /*79e0*/  @!P4 STG.E.U8 desc[UR18][R16.64+0x59], R25 ;  /* 0x000059191000c986 */ /* 0x0003e2000c101112 */
[C---:B------:R-:W-:Y:S02]  /*79f0*/  ISETP.LT.OR P4, PT, R6.reuse, 0x62, !P0 ;  /* 0x000000620600780c */ /* 0x040fe40004781670 */
[----:B0-----:R-:W-:Y:S01]  /*7a00*/  F2FP.SATFINITE.E4M3.F32.PACK_AB_MERGE_C R5, RZ, R96, RZ ;  /* 0x00000060ff05723e */ /* 0x001fe200048070ff */
[----:B------:R-:W-:Y:S01]  /*7a10*/  @!P5 STG.E.U8 desc[UR18][R18.64+0x60], R101 ;  /* 0x000060651200d986 */ /* 0x000fe2000c101112 */
[----:B------:R-:W-:-:S03]  /*7a20*/  ISETP.LT.OR P5, PT, R6, 0x69, !P1 ;  /* 0x000000690600780c */ /* 0x000fc60004fa1670 */
[----:B------:R0:W-:Y:S01]  /*7a30*/  @!P6 STG.E.U8 desc[UR18][R18.64+0x61], R5 ;  /* 0x000061051200e986 */ /* 0x0001e2000c101112 */
[C---:B------:R-:W-:Y:S02]  /*7a40*/  ISETP.LT.OR P6, PT, R6.reuse, 0x6a, !P1 ;  /* 0x0000006a0600780c */ /* 0x040fe40004fc1670 */
[----:B-1----:R-:W-:Y:S01]  /*7a50*/  F2FP.SATFINITE.E4M3.F32.PACK_AB_MERGE_C R25, RZ, R94, RZ ;  /* 0x0000005eff19723e */ /* 0x002fe200048070ff */
[----:B------:R-:W-:Y:S01]  /*7a60*/  @!P3 STG.E.U8 desc[UR18][R16.64+0x60], R99 ;  /* 0x000060631000b986 */ /* 0x000fe2000c101112 */
[----:B------:R-:W-:-:S03]  /*7a70*/  ISETP.LT.OR P3, PT, R6, 0x69, !P0 ;  /* 0x000000690600780c */ /* 0x000fc60004761670 */
        /* <DEDUP_REMOVED lines=12> */
[C---:B------:R-:W-:Y:S01]  /*7b40*/  ISETP.LT.OR P1, PT, R6.reuse, 0x7a, !P1 ;  /* 0x0000007a0600780c */ /* 0x040fe20004f21670 */
[----:B------:R2:W-:Y:S01]  /*7b50*/  @!P5 STG.E.U8 desc[UR18][R18.64+0x70], R93 ;  /* 0x0000705d1200d986 */ /* 0x0005e2000c101112 */
[C---:B------:R-:W-:Y:S02]  /*7b60*/  ISETP.LT.OR P5, PT, R6.reuse, 0x72, !P0 ;  /* 0x000000720600780c */ /* 0x040fe400047a1670 */
[----:B0-----:R-:W-:Y:S01]  /*7b70*/  F2FP.SATFINITE.E4M3.F32.PACK_AB_MERGE_C R5, RZ, R88, RZ ;  /* 0x00000058ff05723e */ /* 0x001fe200048070ff */
[----:B------:R2:W-:Y:S01]  /*7b80*/  @!P6 STG.E.U8 desc[UR18][R18.64+0x71], R89 ;  /* 0x000071591200e986 */ /* 0x0005e2000c101112 */
[C---:B------:R-:W-:Y:S02]  /*7b90*/  ISETP.LT.OR P6, PT, R6.reuse, 0x79, !P0 ;  /* 0x000000790600780c */ /* 0x040fe400047c1670 */
[----:B------:R-:W-:Y:S01]  /*7ba0*/  ISETP.LT.OR P0, PT, R6, 0x7a, !P0 ;  /* 0x0000007a0600780c */ /* 0x000fe20004701670 */
[----:B------:R2:W-:Y:S01]  /*7bb0*/  @!P3 STG.E.U8 desc[UR18][R16.64+0x70], R91 ;  /* 0x0000705b1000b986 */ /* 0x0005e2000c101112 */
[----:B-1----:R-:W-:-:S05]  /*7bc0*/  F2FP.SATFINITE.E4M3.F32.PACK_AB_MERGE_C R25, RZ, R20, RZ ;  /* 0x00000014ff19723e */ /* 0x002fca00048070ff */
[----:B------:R2:W-:Y:S04]  /*7bd0*/  @!P5 STG.E.U8 desc[UR18][R16.64+0x71], R5 ;  /* 0x000071051000d986 */ /* 0x0005e8000c101112 */
[----:B------:R2:W-:Y:S04]  /*7be0*/  @!P4 STG.E.U8 desc[UR18][R18.64+0x78], R21 ;  /* 0x000078151200c986 */ /* 0x0005e8000c101112 */
[----:B------:R2:W-:Y:S04]  /*7bf0*/  @!P1 STG.E.U8 desc[UR18][R18.64+0x79], R25 ;  /* 0x0000791912009986 */ /* 0x0005e8000c101112 */
[----:B------:R2:W-:Y:S04]  /*7c00*/  @!P6 STG.E.U8 desc[UR18][R16.64+0x78], R23 ;  /* 0x000078171000e986 */ /* 0x0005e8000c101112 */
[----:B------:R2:W-:Y:S02]  /*7c10*/  @!P0 STG.E.U8 desc[UR18][R16.64+0x79], R27 ;  /* 0x0000791b10008986 */ /* 0x0005e4000c101112 */
.L_x_166:
[----:B------:R-:W-:Y:S05]  /*7c20*/  BSYNC B0 ;  /* 0x0000000000007941 */ /* 0x000fea0003800000 */
.L_x_36:
[C---:B------:R-:W-:Y:S01]  /*7c30*/  LEA R2, P0, R8.reuse, R2, 0x1 ;  /* 0x0000000208027211 */ /* 0x040fe200078008ff */
[----:B------:R-:W-:Y:S01]  /*7c40*/  ULDC.64 UR6, c[0x0][0x650] ;  /* 0x0001940000067ab9 */ /* 0x000fe20000000a00 */
[----:B-----5:R-:W-:Y:S01]  /*7c50*/  IMAD.U32 R4, RZ, RZ, UR16 ;  /* 0x00000010ff047e24 */ /* 0x020fe2000f8e00ff */
[----:B0-2---:R-:W-:Y:S01]  /*7c60*/  PRMT R16, RZ, 0x7610, R16 ;  /* 0x00007610ff107816 */ /* 0x005fe20000000010 */
[----:B------:R-:W-:Y:S01]  /*7c70*/  IMAD.MOV.U32 R6, RZ, RZ, -0x1 ;  /* 0xffffffffff067424 */ /* 0x000fe200078e00ff */
[----:B------:R-:W-:Y:S01]  /*7c80*/  LEA.HI.X R3, R8, R3, R0, 0x1, P0 ;  /* 0x0000000308037211 */ /* 0x000fe200000f0c00 */
[----:B------:R0:W-:Y:S01]  /*7c90*/  SYNCS.ARRIVE.TRANS64.A1T0 RZ, [R4+UR22], RZ ;  /* 0x000000ff04ff79a7 */ /* 0x0001e20008100016 */
[----:B------:R-:W-:Y:S01]  /*7ca0*/  ISETP.GE.U32.AND P0, PT, R2, UR6, PT ;  /* 0x0000000602007c0c */ /* 0x000fe2000bf06070 */
[----:B------:R-:W-:-:S03]  /*7cb0*/  IMAD.MOV.U32 R5, RZ, RZ, -0x1 ;  /* 0xffffffffff057424 */ /* 0x000fc600078e00ff */
[----:B------:R-:W-:Y:S01]  /*7cc0*/  ISETP.GE.U32.AND.EX P0, PT, R3, UR7, PT, P0 ;  /* 0x0000000703007c0c */ /* 0x000fe2000bf06100 */
[----:B0-----:R-:W-:-:S12]  /*7cd0*/  IMAD.MOV.U32 R4, RZ, RZ, -0x1 ;  /* 0xffffffffff047424 */ /* 0x001fd800078e00ff */
[----:B------:R-:W-:Y:S05]  /*7ce0*/  @P0 BRA `(.L_x_167) ;  /* 0x0000000400600947 */ /* 0x000fea0003800000 */
[----:B------:R-:W0:Y:S01]  /*7cf0*/  S2R R26, SR_CTAID.X ;  /* 0x00000000001a7919 */ /* 0x000e220000002500 */
[----:B------:R-:W2:Y:S01]  /*7d00*/  LDC.64 R20, c[0x0][0x628] ;  /* 0x00018a00ff147b82 */ /* 0x000ea20000000a00 */
[----:B------:R-:W-:Y:S01]  /*7d10*/  ULDC UR6, c[0x0][0x150] ;  /* 0x0000540000067ab9 */ /* 0x000fe20000000800 */
[----:B-1--4-:R-:W-:Y:S01]  /*7d20*/  IMAD.MOV.U32 R18, RZ, RZ, R2 ;  /* 0x000000ffff127224 */ /* 0x012fe200078e0002 */
[----:B------:R-:W1:Y:S01]  /*7d30*/  S2R R28, SR_CTAID.Y ;  /* 0x00000000001c7919 */ /* 0x000e620000002600 */
[----:B------:R-:W-:-:S04]  /*7d40*/  IMAD.MOV.U32 R19, RZ, RZ, R3 ;  /* 0x000000ffff137224 */ /* 0x000fc800078e0003 */
[----:B------:R-:W4:Y:S08]  /*7d50*/  LDC R29, c[0x0][0x144] ;  /* 0x00005100ff1d7b82 */ /* 0x000f300000000800 */
[----:B------:R-:W1:Y:S08]  /*7d60*/  LDC R6, c[0x0][0x630] ;  /* 0x00018c00ff067b82 */ /* 0x000e700000000800 */
[----:B---3--:R-:W3:Y:S01]  /*7d70*/  LDC.64 R24, c[0x0][0x620] ;  /* 0x00018800ff187b82 */ /* 0x008ee20000000a00 */
[----:B--2---:R-:W-:-:S04]  /*7d80*/  ISETP.NE.U32.AND P0, PT, R20, RZ, PT ;  /* 0x000000ff1400720c */ /* 0x004fc80003f05070 */
[----:B------:R-:W-:Y:S02]  /*7d90*/  ISETP.NE.AND.EX P0, PT, R21, RZ, PT, P0 ;  /* 0x000000ff1500720c */ /* 0x000fe40003f05300 */
[----:B0-----:R-:W-:-:S05]  /*7da0*/  I2FP.F32.U32 R4, R26 ;  /* 0x0000001a00047245 */ /* 0x001fca0000201000 */
[----:B------:R-:W-:-:S04]  /*7db0*/  FMUL R4, R4, UR6 ;  /* 0x0000000604047c20 */ /* 0x000fc80008400000 */
[----:B------:R0:W2:Y:S02]  /*7dc0*/  F2I.U32.TRUNC.NTZ R27, R4 ;  /* 0x00000004001b7305 */ /* 0x0000a4000020f000 */
[----:B-1--4-:R-:W-:Y:S05]  /*7dd0*/  @!P0 BRA `(.L_x_168) ;  /* 0x0000000000288947 */ /* 0x012fea0003800000 */
[----:B------:R-:W1:Y:S02]  /*7de0*/  LDC R5, c[0x0][0x634] ;  /* 0x00018d00ff057b82 */ /* 0x000e640000000800 */
[----:B-1----:R-:W-:-:S05]  /*7df0*/  IADD3 R19, P0, R2, R5, RZ ;  /* 0x0000000502137210 */ /* 0x002fca0007f1e0ff */
[----:B------:R-:W-:-:S04]  /*7e00*/  IMAD.X R23, RZ, RZ, R3, P0 ;  /* 0x000000ffff177224 */ /* 0x000fc800000e0603 */
[----:B0-----:R-:W-:-:S04]  /*7e10*/  IMAD.WIDE.U32 R4, R23, R20, RZ ;  /* 0x0000001417047225 */ /* 0x001fc800078e00ff */
[----:B------:R-:W-:-:S04]  /*7e20*/  IMAD.WIDE.U32 R16, P0, R19, R21, R4 ;  /* 0x0000001513107225 */ /* 0x000fc80007800004 */
[----:B------:R-:W-:-:S04]  /*7e30*/  IMAD.WIDE.U32 R4, R19, R20, RZ ;  /* 0x0000001413047225 */ /* 0x000fc800078e00ff */
[----:B------:R-:W-:Y:S01]  /*7e40*/  IMAD.X R19, RZ, RZ, RZ, P0 ;  /* 0x000000ffff137224 */ /* 0x000fe200000e06ff */
[----:B------:R-:W-:Y:S01]  /*7e50*/  IADD3 RZ, P0, R5, R16, RZ ;  /* 0x0000001005ff7210 */ /* 0x000fe20007f1e0ff */
[----:B------:R-:W-:-:S04]  /*7e60*/  IMAD.MOV.U32 R18, RZ, RZ, R17 ;  /* 0x000000ffff127224 */ /* 0x000fc800078e0011 */
[----:B------:R-:W-:-:S08]  /*7e70*/  IMAD.WIDE.U32.X R18, R23, R21, R18, P0 ;  /* 0x0000001517127225 */ /* 0x000fd000000e0412 */
.L_x_168:
[-CC-:B------:R-:W-:Y:S01]  /*7e80*/  SHF.R.U64 R22, R18, R6.reuse, R19.reuse ;  /* 0x0000000612167219 */ /* 0x180fe20000001213 */
[----:B------:R-:W1:Y:S01]  /*7e90*/  LDC.64 R32, c[0x0][0x640] ;  /* 0x00019000ff207b82 */ /* 0x000e620000000a00 */
[----:B0-----:R-:W-:Y:S01]  /*7ea0*/  SHF.R.U32.HI R4, RZ, R6, R19 ;  /* 0x00000006ff047219 */ /* 0x001fe20000011613 */
[----:B--2---:R-:W-:Y:S01]  /*7eb0*/  IMAD.MOV R27, RZ, RZ, -R27 ;  /* 0x000000ffff1b7224 */ /* 0x004fe200078e0a1b */
[----:B------:R-:W-:Y:S01]  /*7ec0*/  IADD3 R17, P0, RZ, -R22, RZ ;  /* 0x80000016ff117210 */ /* 0x000fe20007f1e0ff */
[----:B------:R-:W-:Y:S01]  /*7ed0*/  ULDC UR6, c[0x0][0x154] ;  /* 0x0000550000067ab9 */ /* 0x000fe20000000800 */
[----:B------:R-:W-:Y:S02]  /*7ee0*/  IMAD.MOV.U32 R19, RZ, RZ, 0x1 ;  /* 0x00000001ff137424 */ /* 0x000fe400078e00ff */
[----:B------:R-:W-:Y:S01]  /*7ef0*/  IMAD R27, R29, R27, R26 ;  /* 0x0000001b1d1b7224 */ /* 0x000fe200078e021a */
[----:B------:R-:W0:Y:S01]  /*7f00*/  LDC R16, c[0x0][0x618] ;  /* 0x00018600ff107b82 */ /* 0x000e220000000800 */
[----:B------:R-:W-:-:S04]  /*7f10*/  IMAD.X R5, RZ, RZ, ~R4, P0 ;  /* 0x000000ffff057224 */ /* 0x000fc800000e0e04 */
[-C--:B---3--:R-:W-:Y:S02]  /*7f20*/  IMAD R6, R5, R24.reuse, RZ ;  /* 0x0000001805067224 */ /* 0x088fe400078e02ff */
[C---:B------:R-:W-:Y:S01]  /*7f30*/  IMAD.WIDE.U32 R4, R17.reuse, R24, R2 ;  /* 0x0000001811047225 */ /* 0x040fe200078e0002 */
[----:B------:R-:W2:Y:S03]  /*7f40*/  LDC R18, c[0x0][0x608] ;  /* 0x00018200ff127b82 */ /* 0x000ea60000000800 */
[----:B------:R-:W-:Y:S01]  /*7f50*/  IMAD R17, R17, R25, R6 ;  /* 0x0000001911117224 */ /* 0x000fe200078e0206 */
[----:B------:R-:W-:-:S03]  /*7f60*/  I2FP.F32.U32 R6, R28 ;  /* 0x0000001c00067245 */ /* 0x000fc60000201000 */
[----:B------:R-:W-:Y:S01]  /*7f70*/  IMAD.IADD R5, R5, 0x1, R17 ;  /* 0x0000000105057824 */ /* 0x000fe200078e0211 */
[----:B------:R-:W3:Y:S01]  /*7f80*/  LDC R30, c[0x0][0x658] ;  /* 0x00019600ff1e7b82 */ /* 0x000ee20000000800 */
[----:B-1----:R-:W-:Y:S01]  /*7f90*/  ISETP.NE.U32.AND P0, PT, R32, RZ, PT ;  /* 0x000000ff2000720c */ /* 0x002fe20003f05070 */
[----:B------:R-:W-:-:S03]  /*7fa0*/  IMAD.MOV.U32 R17, RZ, RZ, -0x1 ;  /* 0xffffffffff117424 */ /* 0x000fc600078e00ff */
[----:B------:R-:W-:-:S03]  /*7fb0*/  ISETP.NE.AND.EX P0, PT, R33, RZ, PT, P0 ;  /* 0x000000ff2100720c */ /* 0x000fc60003f05300 */
[----:B------:R-:W1:Y:S01]  /*7fc0*/  LDC R25, c[0x0][0x148] ;  /* 0x00005200ff197b82 */ /* 0x000e620000000800 */
[-CC-:B0-----:R-:W-:Y:S02]  /*7fd0*/  SHF.R.U64 R20, R4, R16.reuse, R5.reuse ;  /* 0x0000001004147219 */ /* 0x181fe40000001205 */
[----:B------:R-:W-:Y:S01]  /*7fe0*/  SHF.R.U32.HI R5, RZ, R16, R5 ;  /* 0x00000010ff057219 */ /* 0x000fe20000011605 */
[----:B------:R-:W-:-:S04]  /*7ff0*/  FMUL R16, R6, UR6 ;  /* 0x0000000606107c20 */ /* 0x000fc80008400000 */
[----:B------:R-:W0:Y:S01]  /*8000*/  LDC R26, c[0x0][0x600] ;  /* 0x00018000ff1a7b82 */ /* 0x000e220000000800 */
[----:B------:R4:W0:Y:S01]  /*8010*/  F2I.U32.TRUNC.NTZ R23, R16 ;  /* 0x0000001000177305 */ /* 0x000822000020f000 */
[-CC-:B--2---:R-:W-:Y:S02]  /*8020*/  SHF.R.U64 R6, R20, R18.reuse, R5.reuse ;  /* 0x0000001214067219 */ /* 0x184fe40000001205 */
[----:B------:R-:W-:-:S04]  /*8030*/  SHF.R.U32.HI R5, RZ, R18, R5 ;  /* 0x00000012ff057219 */ /* 0x000fc80000011605 */
[----:B------:R-:W2:Y:S01]  /*8040*/  LDC R31, c[0x0][0x648] ;  /* 0x00019200ff1f7b82 */ /* 0x000ea20000000800 */
[-CC-:B---3--:R-:W-:Y:S02]  /*8050*/  SHF.R.U64 R24, R6, R30.reuse, R5.reuse ;  /* 0x0000001e06187219 */ /* 0x188fe40000001205 */
[-C--:B------:R-:W-:Y:S02]  /*8060*/  SHF.L.U32 R17, R17, R30.reuse, RZ ;  /* 0x0000001e11117219 */ /* 0x080fe400000006ff */
[-C--:B------:R-:W-:Y:S01]  /*8070*/  SHF.R.U32.HI R5, RZ, R30.reuse, R5 ;  /* 0x0000001eff057219 */ /* 0x080fe20000011605 */
[----:B------:R-:W-:Y:S01]  /*8080*/  IMAD.MOV.U32 R4, RZ, RZ, R24 ;  /* 0x000000ffff047224 */ /* 0x000fe200078e0018 */
[----:B------:R-:W-:Y:S01]  /*8090*/  SHF.L.U32 R30, R19, R30, RZ ;  /* 0x0000001e131e7219 */ /* 0x000fe200000006ff */
[----:B------:R-:W3:Y:S01]  /*80a0*/  LDC R34, c[0x0][0x638] ;  /* 0x00018e00ff227b82 */ /* 0x000ee20000000800 */
[----:B------:R-:W-:-:S07]  /*80b0*/  LOP3.LUT R29, RZ, R17, RZ, 0x33, !PT ;  /* 0x00000011ff1d7212 */ /* 0x000fce00078e33ff */
[----:B------:R-:W0:Y:S01]  /*80c0*/  LDC R35, c[0x0][0x610] ;  /* 0x00018400ff237b82 */ /* 0x000e220000000800 */
        /* <DEDUP_REMOVED lines=11> */
.L_x_169:
[----:B--2---:R-:W-:Y:S01]  /*8180*/  SHF.R.U64 R4, R4, R31, R5 ;  /* 0x0000001f04047219 */ /* 0x004fe20000001205 */
[----:B0-----:R-:W-:Y:S01]  /*8190*/  VIADD R19, R26, 0xffffffff ;  /* 0xffffffff1a137836 */ /* 0x001fe20000000000 */
[----:B------:R-:W-:Y:S01]  /*81a0*/  LOP3.LUT R17, R6, R29, RZ, 0xc0, !PT ;  /* 0x0000001d06117212 */ /* 0x000fe200078ec0ff */
[----:B------:R-:W-:Y:S02]  /*81b0*/  IMAD.MOV R23, RZ, RZ, -R23 ;  /* 0x000000ffff177224 */ /* 0x000fe400078e0a17 */
[----:B------:R-:W-:Y:S02]  /*81c0*/  IMAD.MOV R5, RZ, RZ, -R4 ;  /* 0x000000ffff057224 */ /* 0x000fe400078e0a04 */
[----:B------:R-:W-:Y:S01]  /*81d0*/  IMAD R6, R30, R4, R17 ;  /* 0x000000041e067224 */ /* 0x000fe200078e0211 */
[----:B------:R-:W-:Y:S01]  /*81e0*/  LOP3.LUT R17, R20, R19, RZ, 0xc0, !PT ;  /* 0x0000001314117212 */ /* 0x000fe200078ec0ff */
[----:B-1----:R-:W-:Y:S02]  /*81f0*/  @P2 IMAD R27, R25, R23, R28 ;  /* 0x00000017191b2224 */ /* 0x002fe400078e021c */
[----:B---3--:R-:W-:-:S02]  /*8200*/  IMAD R4, R5, R34, R24 ;  /* 0x0000002205047224 */ /* 0x008fc400078e0218 */
[----:B------:R-:W-:Y:S02]  /*8210*/  IMAD R6, R6, R35, R27 ;  /* 0x0000002306067224 */ /* 0x000fe400078e021b */
[----:B------:R-:W-:Y:S02]  /*8220*/  IMAD R17, R4, R26, R17 ;  /* 0x0000001a04117224 */ /* 0x000fe400078e0211 */
[----:B------:R-:W-:Y:S02]  /*8230*/  IMAD.MOV.U32 R16, RZ, RZ, 0x1 ;  /* 0x00000001ff107424 */ /* 0x000fe400078e00ff */
[----:B------:R-:W-:Y:S01]  /*8240*/  IMAD.MOV.U32 R4, RZ, RZ, R22 ;  /* 0x000000ffff047224 */ /* 0x000fe200078e0016 */
[----:B------:R-:W-:Y:S02]  /*8250*/  SEL R5, R17, R6, !P2 ;  /* 0x0000000611057207 */ /* 0x000fe40005000000 */
[----:B------:R-:W-:-:S07]  /*8260*/  SEL R6, R6, R17, !P2 ;  /* 0x0000001106067207 */ /* 0x000fce0005000000 */
.L_x_167:
[----:B------:R-:W-:Y:S02]  /*8270*/  LOP3.LUT P0, RZ, R16, 0xff, RZ, 0xc0, !PT ;  /* 0x000000ff10ff7812 */ /* 0x000fe4000780c0ff */
[----:B------:R-:W-:-:S11]  /*8280*/  LOP3.LUT R148, R148, 0x1, RZ, 0x3c, !PT ;  /* 0x0000000194947812 */ /* 0x000fd600078e3cff */
[----:B------:R-:W-:Y:S05]  /*8290*/  @P0 BRA `(.L_x_170) ;  /* 0xffffff94006c0947 */ /* 0x000fea000383ffff */
[----:B------:R-:W-:Y:S05]  /*82a0*/  EXIT ;  /* 0x000000000000794d */ /* 0x000fea0003800000 */
.L_x_14:
[----:B------:R-:W-:-:S08]  /*82b0*/  ISETP.NE.AND P0, PT, R20, RZ, PT ;  /* 0x000000ff1400720c */ /* 0x000fd00003f05270 */
[----:B-----5:R-:W0:-:S00]  /*82c0*/  USETMAXREG.DEALLOC.CTAPOOL 0x28 ;  /* 0x00000028000079c8 */ /* 0x020e0000080e0500 */
[----:B------:R-:W-:Y:S05]  /*82d0*/  @P0 EXIT ;  /* 0x000000000000094d */ /* 0x000fea0003800000 */
[----:B0-----:R-:W-:Y:S01]  /*82e0*/  LOP3.LUT P0, RZ, R16, 0xff, RZ, 0xc0, !PT ;  /* 0x000000ff10ff7812 */ /* 0x001fe2000780c0ff */
[----:B------:R-:W-:Y:S02]  /*82f0*/  IMAD.MOV.U32 R12, RZ, RZ, 0x1 ;  /* 0x00000001ff0c7424 */ /* 0x000fe400078e00ff */
[----:B------:R-:W-:-:S10]  /*8300*/  IMAD.MOV.U32 R15, RZ, RZ, RZ ;  /* 0x000000ffff0f7224 */ /* 0x000fd400078e00ff */
[----:B------:R-:W-:Y:S05]  /*8310*/  @!P0 BRA `(.L_x_171) ;  /* 0x0000000c00108947 */ /* 0x000fea0003800000 */
[----:B------:R-:W-:Y:S01]  /*8320*/  LOP3.LUT P0, RZ, R13, 0x1f, RZ, 0xc0, !PT ;  /* 0x0000001f0dff7812 */ /* 0x000fe2000780c0ff */
[----:B------:R-:W-:Y:S01]  /*8330*/  ULDC UR5, c[0x0][0x658] ;  /* 0x0001960000057ab9 */ /* 0x000fe20000000800 */
[----:B------:R-:W-:Y:S01]  /*8340*/  UMOV UR6, 0xffffffff ;  /* 0xffffffff00067882 */ /* 0x000fe20000000000 */
[----:B------:R-:W-:Y:S01]  /*8350*/  BSSY B0, `(.L_x_171) ;  /* 0x00000c0000007945 */ /* 0x000fe20003800000 */
[----:B------:R-:W-:Y:S01]  /*8360*/  USHF.L.U32 UR6, UR6, UR5, URZ ;  /* 0x0000000506067299 */ /* 0x000fe2000800063f */
[C---:B------:R-:W-:Y:S01]  /*8370*/  ISETP.NE.AND P3, PT, R11.reuse, RZ, PT ;  /* 0x000000ff0b00720c */ /* 0x040fe20003f65270 */
[----:B------:R-:W-:Y:S01]  /*8380*/  IMAD.MOV.U32 R14, RZ, RZ, 0x1 ;  /* 0x00000001ff0e7424 */ /* 0x000fe200078e00ff */
[----:B------:R-:W-:Y:S01]  /*8390*/  ISETP.NE.OR P0, PT, R11, RZ, !P0 ;  /* 0x000000ff0b00720c */ /* 0x000fe20004705670 */
[----:B------:R-:W-:Y:S01]  /*83a0*/  IMAD.MOV.U32 R12, RZ, RZ, 0x1 ;  /* 0x00000001ff0c7424 */ /* 0x000fe200078e00ff */
[----:B------:R-:W-:Y:S01]  /*83b0*/  LOP3.LUT R13, R7, 0x2, RZ, 0xfc, !PT ;  /* 0x00000002070d7812 */ /* 0x000fe200078efcff */
[----:B------:R-:W-:Y:S01]  /*83c0*/  IMAD.MOV.U32 R15, RZ, RZ, RZ ;  /* 0x000000ffff0f7224 */ /* 0x000fe200078e00ff */
[----:B------:R-:W-:Y:S01]  /*83d0*/  ULDC UR4, c[0x0][0x600] ;  /* 0x0001800000047ab9 */ /* 0x000fe20000000800 */
[----:B------:R-:W-:Y:S01]  /*83e0*/  UMOV UR7, 0x1 ;  /* 0x0000000100077882 */ /* 0x000fe20000000000 */
[----:B------:R-:W-:-:S02]  /*83f0*/  UIADD3 UR22, UR13, 0x1, URZ ;  /* 0x000000010d167890 */ /* 0x000fc4000fffe03f */
[----:B------:R-:W-:Y:S02]  /*8400*/  UIADD3 UR16, UR4, -0x1, URZ ;  /* 0xffffffff04107890 */ /* 0x000fe4000fffe03f */
[----:B------:R-:W-:Y:S02]  /*8410*/  USHF.L.U32 UR18, UR7, UR5, URZ ;  /* 0x0000000507127299 */ /* 0x000fe4000800063f */
[----:B------:R-:W-:Y:S01]  /*8420*/  ULOP3.LUT UR17, URZ, UR6, URZ, 0x33, !UPT ;  /* 0x000000063f117292 */ /* 0x000fe2000f8e333f */
[----:B------:R-:W-:-:S11]  /*8430*/  ULDC.64 UR20, c[0x0][0x198] ;  /* 0x0000660000147ab9 */ /* 0x000fd60000000a00 */
.L_x_183:
[----:B------:R-:W-:-:S03]  /*8440*/  UMOV UR4, 0xffffffff ;  /* 0xffffffff00047882 */ /* 0x000fc60000000000 */
[----:B------:R-:W-:Y:S05]  /*8450*/  BRA.DIV UR4, `(.L_x_172) ;  /* 0x0000002204847947 */ /* 0x000fea000b800000 */
[----:B------:R-:W-:-:S13]  /*8460*/  ELECT P1, URZ, PT ;  /* 0x00000000003f782f */ /* 0x000fda0003820000 */
.L_x_229:
[----:B------:R-:W0:Y:S01]  /*8470*/  LDC R10, c[0x0][0x28c] ;  /* 0x0000a300ff0a7b82 */ /* 0x000e220000000800 */
[----:B------:R-:W-:Y:S01]  /*8480*/  BSSY B1, `(.L_x_173) ;  /* 0x0000037000017945 */ /* 0x000fe20003800000 */
[----:B0-----:R-:W-:-:S13]  /*8490*/  ISETP.LT.OR P1, PT, R10, 0x1, !P1 ;  /* 0x000000010a00780c */ /* 0x001fda0004f21670 */
[----:B------:R-:W-:Y:S05]  /*84a0*/  @P1 BRA `(.L_x_174) ;  /* 0x0000000000d01947 */ /* 0x000fea0003800000 */
[----:B------:R-:W-:Y:S02]  /*84b0*/  IMAD.SHL.U32 R16, R5, 0x80, RZ ;  /* 0x0000008005107824 */ /* 0x000fe400078e00ff */
[----:B------:R-:W-:Y:S02]  /*84c0*/  IMAD.SHL.U32 R17, R6, 0x40, RZ ;  /* 0x0000004006117824 */ /* 0x000fe400078e00ff */
[----:B------:R-:W-:Y:S02]  /*84d0*/  IMAD.MOV.U32 R18, RZ, RZ, RZ ;  /* 0x000000ffff127224 */ /* 0x000fe400078e00ff */
[----:B------:R-:W-:Y:S02]  /*84e0*/  IMAD.U32 R20, RZ, RZ, UR22 ;  /* 0x00000016ff147e24 */ /* 0x000fe4000f8e00ff */
[----:B------:R-:W-:Y:S02]  /*84f0*/  IMAD.MOV.U32 R5, RZ, RZ, R12 ;  /* 0x000000ffff057224 */ /* 0x000fe400078e000c */
[----:B------:R-:W-:-:S07]  /*8500*/  IMAD.MOV.U32 R6, RZ, RZ, R15 ;  /* 0x000000ffff067224 */ /* 0x000fce00078e000f */
.L_x_178:
[----:B------:R-:W0:Y:S01]  /*8510*/  S2R R11, SR_CgaCtaId ;  /* 0x00000000000b7919 */ /* 0x000e220000008800 */
[----:B------:R-:W-:-:S04]  /*8520*/  MOV R10, 0x400 ;  /* 0x00000400000a7802 */ /* 0x000fc80000000f00 */
[----:B0-----:R-:W-:Y:S02]  /*8530*/  LEA R21, R11, R10, 0x18 ;  /* 0x0000000a0b157211 */ /* 0x001fe400078ec0ff */
[----:B------:R-:W-:Y:S01]  /*8540*/  SHF.L.U32 R10, R5, 0x1f, RZ ;  /* 0x0000001f050a7819 */ /* 0x000fe200000006ff */
[----:B------:R-:W0:Y:S02]  /*8550*/  @!P3 LDC R11, c[0x0][0x500] ;  /* 0x00014000ff0bbb82 */ /* 0x000e240000000800 */
[----:B------:R-:W-:-:S04]  /*8560*/  IMAD R19, R6, 0x8, R21 ;  /* 0x0000000806137824 */ /* 0x000fc800078e0215 */
[----:B------:R-:W1:Y:S02]  /*8570*/  SYNCS.PHASECHK.TRANS64.TRYWAIT P1, [R19+URZ+0x128], R10 ;  /* 0x0001280a130075a7 */ /* 0x000e64000802017f */
[----:B-1----:R-:W-:Y:S05]  /*8580*/  @!P1 BRA `(.L_x_175) ;  /* 0x0000002000589947 */ /* 0x002fea0003800000 */
.L_x_230:
[----:B-1----:R-:W-:Y:S01]  /*8590*/  PRMT R10, R13, 0x9910, RZ ;  /* 0x000099100d0a7816 */ /* 0x002fe200000000ff */
[----:B0-----:R0:W-:Y:S03]  /*85a0*/  @!P3 SYNCS.ARRIVE.TRANS64 RZ, [R19+URZ], R11 ;  /* 0x0000000b13ffb9a7 */ /* 0x0011e6000800003f */
[----:B------:R-:W-:-:S13]  /*85b0*/  ISETP.NE.AND P1, PT, R10, 0x2, PT ;  /* 0x000000020a00780c */ /* 0x000fda0003f25270 */
[----:B0-----:R-:W-:Y:S05]  /*85c0*/  @P1 BRA `(.L_x_176) ;  /* 0x0000000000041947 */ /* 0x001fea0003800000 */
[----:B------:R-:W-:Y:S01]  /*85d0*/  BPT.TRAP 0x1 ;  /* 0x000000040000795c */ /* 0x000fe20000300000 */
.L_x_176:
[----:B------:R-:W-:Y:S05]  /*85e0*/  @P0 BRA `(.L_x_177) ;  /* 0x0000000000040947 */ /* 0x000fea0003800000 */
[----:B------:R-:W-:Y:S01]  /*85f0*/  BPT.TRAP 0x1 ;  /* 0x000000040000795c */ /* 0x000fe20000300000 */
.L_x_177:
[C-C-:B------:R-:W-:Y:S01]  /*8600*/  IMAD R10, R6.reuse, 0x800, R21.reuse ;  /* 0x00000800060a7824 */ /* 0x140fe200078e0215 */
[----:B------:R-:W-:Y:S01]  /*8610*/  R2UR UR9, R19 ;  /* 0x00000000130972ca */ /* 0x000fe200000e0000 */
[----:B------:R-:W-:Y:S01]  /*8620*/  IMAD R21, R6, 0x1000, R21 ;  /* 0x0000100006157824 */ /* 0x000fe200078e0215 */
[----:B------:R-:W-:Y:S01]  /*8630*/  UIADD3 UR4, UP0, UR20, 0xf0, URZ ;  /* 0x000000f014047890 */ /* 0x000fe2000ff1e03f */
[----:B------:R-:W-:Y:S01]  /*8640*/  VIADD R20, R20, 0xffffffff ;  /* 0xffffffff14147836 */ /* 0x000fe20000000000 */
[----:B------:R-:W-:Y:S01]  /*8650*/  R2UR UR5, R10 ;  /* 0x000000000a0572ca */ /* 0x000fe200000e0000 */
[----:B------:R-:W-:Y:S01]  /*8660*/  UIADD3 UR24, UP1, UR20, 0x1f0, URZ ;  /* 0x000001f014187890 */ /* 0x000fe2000ff3e03f */
[----:B------:R-:W-:Y:S01]  /*8670*/  R2UR UR8, R21 ;  /* 0x00000000150872ca */ /* 0x000fe200000e0000 */
[----:B------:R-:W-:Y:S01]  /*8680*/  VIADD R6, R6, 0x1 ;  /* 0x0000000106067836 */ /* 0x000fe20000000000 */
[----:B------:R-:W-:Y:S01]  /*8690*/  R2UR UR11, R17 ;  /* 0x00000000110b72ca */ /* 0x000fe200000e0000 */
[----:B------:R-:W-:Y:S01]  /*86a0*/  UIADD3.X UR25, URZ, UR21, URZ, UP1, !UPT ;  /* 0x000000153f197290 */ /* 0x000fe20008ffe43f */
[----:B------:R-:W-:Y:S01]  /*86b0*/  R2UR UR10, R18 ;  /* 0x00000000120a72ca */ /* 0x000fe200000e0000 */
[----:B------:R-:W-:Y:S01]  /*86c0*/  UMOV UR6, 0x0 ;  /* 0x0000000000067882 */ /* 0x000fe20000000000 */
[----:B------:R-:W-:Y:S01]  /*86d0*/  R2UR UR12, R4 ;  /* 0x00000000040c72ca */ /* 0x000fe200000e0000 */
[----:B------:R-:W-:Y:S01]  /*86e0*/  UMOV UR7, 0x10000000 ;  /* 0x1000000000077882 */ /* 0x000fe20000000000 */
[----:B------:R-:W-:Y:S01]  /*86f0*/  R2UR UR19, R16 ;  /* 0x00000000101372ca */ /* 0x000fe200000e0000 */
[----:B------:R-:W-:Y:S01]  /*8700*/  VIADD R18, R18, 0x20 ;  /* 0x0000002012127836 */ /* 0x000fe20000000000 */
[----:B------:R-:W-:Y:S01]  /*8710*/  ISETP.GT.AND P4, PT, R20, 0x1, PT ;  /* 0x000000011400780c */ /* 0x000fe20003f84270 */
[----:B------:R-:W-:Y:S01]  /*8720*/  UIADD3 UR14, UR5, 0x380, URZ ;  /* 0x00000380050e7890 */ /* 0x000fe2000fffe03f */
[----:B------:R-:W-:Y:S01]  /*8730*/  ISETP.NE.AND P1, PT, R6, 0x25, PT ;  /* 0x000000250600780c */ /* 0x000fe20003f25270 */
[----:B------:R-:W-:-:S02]  /*8740*/  UIADD3.X UR5, URZ, UR21, URZ, UP0, !UPT ;  /* 0x000000153f057290 */ /* 0x000fc400087fe43f */
[----:B------:R-:W-:Y:S01]  /*8750*/  UIADD3 UR15, UR8, 0x12b80, URZ ;  /* 0x00012b80080f7890 */ /* 0x000fe2000fffe03f */
[----:B------:R-:W-:Y:S02]  /*8760*/  SEL R10, RZ, 0x1, P1 ;  /* 0x00000001ff0a7807 */ /* 0x000fe40000800000 */
[----:B------:R-:W-:Y:S01]  /*8770*/  UMOV UR8, UR14 ;  /* 0x0000000e00087c82 */ /* 0x000fe20008000000 */
[----:B------:R-:W-:Y:S02]  /*8780*/  SEL R6, R6, RZ, P1 ;  /* 0x000000ff06067207 */ /* 0x000fe40000800000 */
[----:B------:R-:W-:Y:S01]  /*8790*/  LOP3.LUT R5, R5, R10, RZ, 0x3c, !PT ;  /* 0x0000000a05057212 */ /* 0x000fe200078e3cff */
[----:B------:R0:W-:Y:S02]  /*87a0*/  UTMALDG.3D [UR8], [UR4], desc[UR6] ;  /* 0x00000608040075b4 */ /* 0x0001e40008011000 */
[----:B0-----:R-:W-:Y:S01]  /*87b0*/  UMOV UR8, UR15 ;  /* 0x0000000f00087c82 */ /* 0x001fe20008000000 */
[----:B------:R-:W-:-:S02]  /*87c0*/  UMOV UR11, UR19 ;  /* 0x00000013000b7c82 */ /* 0x000fc40008000000 */
[----:B------:R0:W-:Y:S02]  /*87d0*/  UTMALDG.3D [UR8], [UR24], desc[UR6] ;  /* 0x00000608180075b4 */ /* 0x0001e40008011000 */
[----:B0-----:R-:W-:Y:S05]  /*87e0*/  @P4 BRA `(.L_x_178) ;  /* 0xfffffffc00484947 */ /* 0x001fea000383ffff */
.L_x_174:
[----:B------:R-:W-:Y:S05]  /*87f0*/  BSYNC B1 ;  /* 0x0000000000017941 */ /* 0x000fea0003800000 */
.L_x_173:
[----:B------:R-:W-:Y:S01]  /*8800*/  LOP3.LUT P5, RZ, R14, 0xff, RZ, 0xc0, !PT ;  /* 0x000000ff0eff7812 */ /* 0x000fe200078ac0ff */
[----:B------:R-:W-:Y:S01]  /*8810*/  VIADD R6, R15, UR13 ;  /* 0x0000000d0f067c36 */ /* 0x000fe20008000000 */
[----:B------:R-:W-:Y:S02]  /*8820*/  UISETP.GE.U32.AND UP0, UPT, UR13, 0x25, UPT ;  /* 0x000000250d00788c */ /* 0x000fe4000bf06070 */
[----:B------:R-:W-:Y:S01]  /*8830*/  IMAD.U32 R14, RZ, RZ, UR13 ;  /* 0x0000000dff0e7e24 */ /* 0x000fe2000f8e00ff */
[----:B------:R-:W-:Y:S01]  /*8840*/  ULDC.64 UR4, c[0x0][0x650] ;  /* 0x0001940000047ab9 */ /* 0x000fe20000000a00 */
[C---:B------:R-:W-:Y:S01]  /*8850*/  IMAD.WIDE.U32 R4, R6.reuse, -0x45306eb3, RZ ;  /* 0xbacf914d06047825 */ /* 0x040fe200078e00ff */
[C---:B------:R-:W-:Y:S01]  /*8860*/  ISETP.GT.U32.AND P1, PT, R6.reuse, 0x24, PT ;  /* 0x000000240600780c */ /* 0x040fe20003f24070 */
[----:B------:R-:W-:Y:S01]  /*8870*/  BSSY B1, `(.L_x_179) ;  /* 0x000006b000017945 */ /* 0x000fe20003800000 */
[----:B------:R-:W-:Y:S01]  /*8880*/  PLOP3.LUT P4, PT, PT, PT, UP0, 0x80, 0x0 ;  /* 0x000000000000781c */ /* 0x000fe20003f8f008 */
[----:B------:R-:W-:Y:S01]  /*8890*/  IMAD.IADD R4, R6, 0x1, -R5 ;  /* 0x0000000106047824 */ /* 0x000fe200078e0a05 */
[----:B------:R-:W-:-:S02]  /*88a0*/  ISETP.LT.U32.AND P1, PT, R14, 0x25, P1 ;  /* 0x000000250e00780c */ /* 0x000fc40000f21070 */
[----:B------:R-:W-:Y:S01]  /*88b0*/  PRMT R14, RZ, 0x7610, R14 ;  /* 0x00007610ff0e7816 */ /* 0x000fe2000000000e */
[----:B------:R-:W0:Y:S01]  /*88c0*/  @P5 S2R R11, SR_CgaCtaId ;  /* 0x00000000000b5919 */ /* 0x000e220000008800 */
[----:B------:R-:W-:Y:S02]  /*88d0*/  @P5 MOV R10, 0x400 ;  /* 0x00000400000a5802 */ /* 0x000fe40000000f00 */
[----:B------:R-:W-:Y:S01]  /*88e0*/  LEA.HI R4, R4, R5, RZ, 0x1f ;  /* 0x0000000504047211 */ /* 0x000fe200078ff8ff */
[----:B------:R-:W-:-:S03]  /*88f0*/  IMAD.MOV.U32 R5, RZ, RZ, -0x1 ;  /* 0xffffffffff057424 */ /* 0x000fc600078e00ff */
[----:B------:R-:W-:Y:S01]  /*8900*/  SHF.R.U32.HI R15, RZ, 0x5, R4 ;  /* 0x00000005ff0f7819 */ /* 0x000fe20000011604 */
[----:B------:R-:W-:Y:S01]  /*8910*/  IMAD.MOV.U32 R4, RZ, RZ, -0x1 ;  /* 0xffffffffff047424 */ /* 0x000fe200078e00ff */
[----:B0-----:R-:W-:Y:S02]  /*8920*/  @P5 LEA R10, R11, R10, 0x18 ;  /* 0x0000000a0b0a5211 */ /* 0x001fe400078ec0ff */
[----:B------:R-:W-:Y:S02]  /*8930*/  SEL R11, RZ, 0x1, !P1 ;  /* 0x00000001ff0b7807 */ /* 0x000fe40004800000 */
[----:B------:R-:W-:Y:S01]  /*8940*/  IADD3 R2, P1, R2, R8, RZ ;  /* 0x0000000802027210 */ /* 0x000fe20007f3e0ff */
[----:B------:R0:W-:Y:S01]  /*8950*/  @P5 SYNCS.ARRIVE.TRANS64.A1T0 RZ, [R10+URZ+0x288], RZ ;  /* 0x000288ff0aff59a7 */ /* 0x0001e2000810003f */
[----:B------:R-:W-:-:S03]  /*8960*/  LOP3.LUT R12, R12, R11, RZ, 0x3c, !PT ;  /* 0x0000000b0c0c7212 */ /* 0x000fc600078e3cff */
[----:B------:R-:W-:Y:S01]  /*8970*/  IMAD.X R3, R3, 0x1, R0, P1 ;  /* 0x0000000103037824 */ /* 0x000fe200008e0600 */
[----:B------:R-:W-:Y:S02]  /*8980*/  ISETP.GE.U32.AND P1, PT, R2, UR4, PT ;  /* 0x0000000402007c0c */ /* 0x000fe4000bf26070 */
[----:B------:R-:W-:Y:S01]  /*8990*/  @P4 LOP3.LUT R12, R12, 0x1, R15, 0x78, !PT ;  /* 0x000000010c0c4812 */ /* 0x000fe200078e780f */
[----:B------:R-:W-:Y:S01]  /*89a0*/  IMAD R15, R15, -0x25, R6 ;  /* 0xffffffdb0f0f7824 */ /* 0x000fe200078e0206 */
[----:B------:R-:W-:Y:S01]  /*89b0*/  ISETP.GE.U32.AND.EX P1, PT, R3, UR5, PT, P1 ;  /* 0x0000000503007c0c */ /* 0x000fe2000bf26110 */
[----:B------:R-:W-:Y:S01]  /*89c0*/  IMAD.MOV.U32 R6, RZ, RZ, -0x1 ;  /* 0xffffffffff067424 */ /* 0x000fe200078e00ff */
[----:B0-----:R-:W-:-:S11]  /*89d0*/  PRMT R10, RZ, 0x7610, R10 ;  /* 0x00007610ff0a7816 */ /* 0x001fd6000000000a */
[----:B------:R-:W-:Y:S05]  /*89e0*/  @P1 BRA `(.L_x_180) ;  /* 0x00000004004c1947 */ /* 0x000fea0003800000 */
[----:B------:R-:W0:Y:S01]  /*89f0*/  S2R R17, SR_CTAID.X ;  /* 0x0000000000117919 */ /* 0x000e220000002500 */
[----:B------:R-:W-:Y:S01]  /*8a00*/  ULDC.64 UR4, c[0x0][0x628] ;  /* 0x00018a0000047ab9 */ /* 0x000fe20000000a00 */
[----:B------:R-:W1:Y:S01]  /*8a10*/  LDC R18, c[0x0][0x144] ;  /* 0x00005100ff127b82 */ /* 0x000e620000000800 */
[----:B------:R-:W-:Y:S01]  /*8a20*/  ISETP.NE.U32.AND P1, PT, RZ, UR4, PT ;  /* 0x00000004ff007c0c */ /* 0x000fe2000bf25070 */
[----:B------:R-:W2:Y:S01]  /*8a30*/  S2R R6, SR_CTAID.Y ;  /* 0x0000000000067919 */ /* 0x000ea20000002600 */
[----:B------:R-:W-:Y:S01]  /*8a40*/  ULDC UR6, c[0x0][0x150] ;  /* 0x0000540000067ab9 */ /* 0x000fe20000000800 */
[----:B------:R-:W-:Y:S01]  /*8a50*/  ULDC UR7, c[0x0][0x630] ;  /* 0x00018c0000077ab9 */ /* 0x000fe20000000800 */
[----:B------:R-:W-:Y:S01]  /*8a60*/  ISETP.NE.AND.EX P1, PT, RZ, UR5, PT, P1 ;  /* 0x00000005ff007c0c */ /* 0x000fe2000bf25310 */
[----:B------:R-:W-:Y:S01]  /*8a70*/  IMAD.MOV.U32 R4, RZ, RZ, R2 ;  /* 0x000000ffff047224 */ /* 0x000fe200078e0002 */
[----:B0-----:R-:W-:-:S05]  /*8a80*/  I2FP.F32.U32 R5, R17 ;  /* 0x0000001100057245 */ /* 0x001fca0000201000 */
[----:B------:R-:W-:Y:S01]  /*8a90*/  FMUL R20, R5, UR6 ;  /* 0x0000000605147c20 */ /* 0x000fe20008400000 */
[----:B------:R-:W-:-:S05]  /*8aa0*/  IMAD.MOV.U32 R5, RZ, RZ, R3 ;  /* 0x000000ffff057224 */ /* 0x000fca00078e0003 */
[----:B--2---:R-:W-:Y:S05]  /*8ab0*/  @!P1 BRA `(.L_x_181) ;  /* 0x0000000000289947 */ /* 0x004fea0003800000 */
[----:B------:R-:W-:Y:S02]  /*8ac0*/  ULDC UR6, c[0x0][0x634] ;  /* 0x00018d0000067ab9 */ /* 0x000fe40000000800 */
[----:B------:R-:W-:-:S05]  /*8ad0*/  IADD3 R5, P1, R2, UR6, RZ ;  /* 0x0000000602057c10 */ /* 0x000fca000ff3e0ff */
[----:B------:R-:W-:-:S04]  /*8ae0*/  IMAD.X R19, RZ, RZ, R3, P1 ;  /* 0x000000ffff137224 */ /* 0x000fc800008e0603 */
[----:B------:R-:W-:-:S04]  /*8af0*/  IMAD.WIDE.U32 R10, R19, UR4, RZ ;  /* 0x00000004130a7c25 */ /* 0x000fc8000f8e00ff */
[----:B------:R-:W-:-:S04]  /*8b00*/  IMAD.WIDE.U32 R10, P1, R5, UR5, R10 ;  /* 0x00000005050a7c25 */ /* 0x000fc8000f82000a */
[----:B------:R-:W-:-:S04]  /*8b10*/  IMAD.WIDE.U32 R4, R5, UR4, RZ ;  /* 0x0000000405047c25 */ /* 0x000fc8000f8e00ff */
[----:B------:R-:W-:Y:S01]  /*8b20*/  IMAD.MOV.U32 R4, RZ, RZ, R11 ;  /* 0x000000ffff047224 */ /* 0x000fe200078e000b */
[----:B------:R-:W-:Y:S01]  /*8b30*/  IADD3 RZ, P4, R5, R10, RZ ;  /* 0x0000000a05ff7210 */ /* 0x000fe20007f9e0ff */
[----:B------:R-:W-:-:S04]  /*8b40*/  IMAD.X R5, RZ, RZ, RZ, P1 ;  /* 0x000000ffff057224 */ /* 0x000fc800008e06ff */
[----:B------:R-:W-:-:S08]  /*8b50*/  IMAD.WIDE.U32.X R4, R19, UR5, R4, P4 ;  /* 0x0000000513047c25 */ /* 0x000fd0000a0e0404 */
.L_x_181:
[--C-:B------:R-:W-:Y:S01]  /*8b60*/  SHF.R.U64 R16, R4, UR7, R5.reuse ;  /* 0x0000000704107c19 */ /* 0x100fe20008001205 */
[----:B------:R-:W0:Y:S01]  /*8b70*/  F2I.U32.TRUNC.NTZ R20, R20 ;  /* 0x0000001400147305 */ /* 0x000e22000020f000 */
[----:B------:R-:W-:Y:S01]  /*8b80*/  SHF.R.U32.HI R4, RZ, UR7, R5 ;  /* 0x00000007ff047c19 */ /* 0x000fe20008011605 */
[----:B------:R-:W-:Y:S01]  /*8b90*/  ULDC.64 UR4, c[0x0][0x620] ;  /* 0x0001880000047ab9 */ /* 0x000fe20000000a00 */
[----:B------:R-:W-:Y:S01]  /*8ba0*/  IADD3 R11, P1, RZ, -R16, RZ ;  /* 0x80000010ff0b7210 */ /* 0x000fe20007f3e0ff */
[----:B------:R-:W-:Y:S01]  /*8bb0*/  ULDC.64 UR6, c[0x0][0x640] ;  /* 0x0001900000067ab9 */ /* 0x000fe20000000a00 */
[----:B------:R-:W2:Y:S03]  /*8bc0*/  LDC R21, c[0x0][0x148] ;  /* 0x00005200ff157b82 */ /* 0x000ea60000000800 */
[----:B------:R-:W-:Y:S01]  /*8bd0*/  IMAD.X R4, RZ, RZ, ~R4, P1 ;  /* 0x000000ffff047224 */ /* 0x000fe200008e0e04 */
[----:B------:R-:W-:-:S03]  /*8be0*/  ISETP.NE.U32.AND P1, PT, RZ, UR6, PT ;  /* 0x00000006ff007c0c */ /* 0x000fc6000bf25070 */
[----:B------:R-:W-:Y:S01]  /*8bf0*/  IMAD R10, R4, UR4, RZ ;  /* 0x00000004040a7c24 */ /* 0x000fe2000f8e02ff */
[----:B------:R-:W-:Y:S01]  /*8c00*/  ISETP.NE.AND.EX P1, PT, RZ, UR7, PT, P1 ;  /* 0x00000007ff007c0c */ /* 0x000fe2000bf25310 */
[----:B------:R-:W-:Y:S01]  /*8c10*/  IMAD.WIDE.U32 R4, R11, UR4, R2 ;  /* 0x000000040b047c25 */ /* 0x000fe2000f8e0002 */
[----:B------:R-:W-:-:S03]  /*8c20*/  ULDC UR4, c[0x0][0x618] ;  /* 0x0001860000047ab9 */ /* 0x000fc60000000800 */
[----:B------:R-:W-:Y:S01]  /*8c30*/  IMAD R11, R11, UR5, R10 ;  /* 0x000000050b0b7c24 */ /* 0x000fe2000f8e020a */
[----:B------:R-:W-:Y:S01]  /*8c40*/  ULDC UR5, c[0x0][0x154] ;  /* 0x0000550000057ab9 */ /* 0x000fe20000000800 */
[----:B0-----:R-:W-:Y:S02]  /*8c50*/  IMAD.MOV R10, RZ, RZ, -R20 ;  /* 0x000000ffff0a7224 */ /* 0x001fe400078e0a14 */
[----:B------:R-:W-:Y:S02]  /*8c60*/  IMAD.IADD R5, R5, 0x1, R11 ;  /* 0x0000000105057824 */ /* 0x000fe400078e020b */
[----:B-1----:R-:W-:Y:S01]  /*8c70*/  IMAD R17, R18, R10, R17 ;  /* 0x0000000a12117224 */ /* 0x002fe200078e0211 */
[----:B------:R-:W-:Y:S02]  /*8c80*/  I2FP.F32.U32 R10, R6 ;  /* 0x00000006000a7245 */ /* 0x000fe40000201000 */
[--C-:B------:R-:W-:Y:S02]  /*8c90*/  SHF.R.U64 R18, R4, UR4, R5.reuse ;  /* 0x0000000404127c19 */ /* 0x100fe40008001205 */
[----:B------:R-:W-:Y:S01]  /*8ca0*/  SHF.R.U32.HI R5, RZ, UR4, R5 ;  /* 0x00000004ff057c19 */ /* 0x000fe20008011605 */
[----:B------:R-:W-:Y:S01]  /*8cb0*/  FMUL R10, R10, UR5 ;  /* 0x000000050a0a7c20 */ /* 0x000fe20008400000 */
[----:B------:R-:W-:-:S02]  /*8cc0*/  ULDC UR4, c[0x0][0x608] ;  /* 0x0001820000047ab9 */ /* 0x000fc40000000800 */
[--C-:B------:R-:W-:Y:S01]  /*8cd0*/  SHF.R.U64 R20, R18, UR4, R5.reuse ;  /* 0x0000000412147c19 */ /* 0x100fe20008001205 */
[----:B------:R0:W1:Y:S01]  /*8ce0*/  F2I.U32.TRUNC.NTZ R22, R10 ;  /* 0x0000000a00167305 */ /* 0x000062000020f000 */
[----:B------:R-:W-:Y:S01]  /*8cf0*/  SHF.R.U32.HI R5, RZ, UR4, R5 ;  /* 0x00000004ff057c19 */ /* 0x000fe20008011605 */
[----:B------:R-:W-:-:S03]  /*8d00*/  ULDC UR4, c[0x0][0x658] ;  /* 0x0001960000047ab9 */ /* 0x000fc60000000800 */
[--C-:B------:R-:W-:Y:S02]  /*8d10*/  SHF.R.U64 R19, R20, UR4, R5.reuse ;  /* 0x0000000414137c19 */ /* 0x100fe40008001205 */
[----:B------:R-:W-:-:S03]  /*8d20*/  SHF.R.U32.HI R23, RZ, UR4, R5 ;  /* 0x00000004ff177c19 */ /* 0x000fc60008011605 */
[----:B------:R-:W-:Y:S02]  /*8d30*/  IMAD.MOV.U32 R4, RZ, RZ, R19 ;  /* 0x000000ffff047224 */ /* 0x000fe400078e0013 */
[----:B------:R-:W-:Y:S01]  /*8d40*/  IMAD.MOV.U32 R5, RZ, RZ, R23 ;  /* 0x000000ffff057224 */ /* 0x000fe200078e0017 */
[----:B0-----:R-:W-:Y:S06]  /*8d50*/  @!P1 BRA `(.L_x_182) ;  /* 0x0000000000289947 */ /* 0x001fec0003800000 */
        /* <DEDUP_REMOVED lines=10> */
.L_x_182:
[----:B------:R-:W-:Y:S01]  /*8e00*/  ULDC UR4, c[0x0][0x648] ;  /* 0x0001920000047ab9 */ /* 0x000fe20000000800 */
[----:B-1----:R-:W-:Y:S01]  /*8e10*/  IMAD.MOV R22, RZ, RZ, -R22 ;  /* 0x000000ffff167224 */ /* 0x002fe200078e0a16 */
[----:B------:R-:W-:Y:S01]  /*8e20*/  SHF.R.U64 R5, R4, UR4, R5 ;  /* 0x0000000404057c19 */ /* 0x000fe20008001205 */
[----:B------:R-:W-:Y:S01]  /*8e30*/  ULDC UR4, c[0x0][0x638] ;  /* 0x00018e0000047ab9 */ /* 0x000fe20000000800 */
[----:B------:R-:W-:Y:S01]  /*8e40*/  LOP3.LUT R4, R20, UR17, RZ, 0xc0, !PT ;  /* 0x0000001114047c12 */ /* 0x000fe2000f8ec0ff */
[----:B--2---:R-:W-:Y:S01]  /*8e50*/  @P2 IMAD R17, R21, R22, R6 ;  /* 0x0000001615112224 */ /* 0x004fe200078e0206 */
[----:B------:R-:W-:Y:S01]  /*8e60*/  LOP3.LUT R18, R18, UR16, RZ, 0xc0, !PT ;  /* 0x0000001012127c12 */ /* 0x000fe2000f8ec0ff */
[----:B------:R-:W-:Y:S01]  /*8e70*/  IMAD.MOV R6, RZ, RZ, -R5 ;  /* 0x000000ffff067224 */ /* 0x000fe200078e0a05 */
[----:B------:R-:W-:Y:S01]  /*8e80*/  ULDC UR5, c[0x0][0x610] ;  /* 0x0001840000057ab9 */ /* 0x000fe20000000800 */
[----:B------:R-:W-:Y:S02]  /*8e90*/  IMAD R4, R5, UR18, R4 ;  /* 0x0000001205047c24 */ /* 0x000fe4000f8e0204 */
[----:B------:R-:W-:Y:S01]  /*8ea0*/  IMAD R19, R6, UR4, R19 ;  /* 0x0000000406137c24 */ /* 0x000fe2000f8e0213 */
[----:B------:R-:W-:Y:S01]  /*8eb0*/  ULDC UR4, c[0x0][0x600] ;  /* 0x0001800000047ab9 */ /* 0x000fe20000000800 */
[----:B------:R-:W-:-:S02]  /*8ec0*/  IMAD R17, R4, UR5, R17 ;  /* 0x0000000504117c24 */ /* 0x000fc4000f8e0211 */
[----:B------:R-:W-:Y:S02]  /*8ed0*/  IMAD R6, R19, UR4, R18 ;  /* 0x0000000413067c24 */ /* 0x000fe4000f8e0212 */
[----:B------:R-:W-:Y:S02]  /*8ee0*/  IMAD.MOV.U32 R10, RZ, RZ, 0x1 ;  /* 0x00000001ff0a7424 */ /* 0x000fe400078e00ff */
[----:B------:R-:W-:Y:S01]  /*8ef0*/  IMAD.MOV.U32 R4, RZ, RZ, R16 ;  /* 0x000000ffff047224 */ /* 0x000fe200078e0010 */
[----:B------:R-:W-:Y:S02]  /*8f00*/  SEL R5, R6, R17, !P2 ;  /* 0x0000001106057207 */ /* 0x000fe40005000000 */
[----:B------:R-:W-:-:S07]  /*8f10*/  SEL R6, R17, R6, !P2 ;  /* 0x0000000611067207 */ /* 0x000fce0005000000 */
.L_x_180:
[----:B------:R-:W-:Y:S05]  /*8f20*/  BSYNC B1 ;  /* 0x0000000000017941 */ /* 0x000fea0003800000 */
.L_x_179:
[----:B------:R-:W-:-:S13]  /*8f30*/  LOP3.LUT P1, RZ, R10, 0xff, RZ, 0xc0, !PT ;  /* 0x000000ff0aff7812 */ /* 0x000fda000782c0ff */
[----:B------:R-:W-:Y:S05]  /*8f40*/  @P1 BRA `(.L_x_183) ;  /* 0xfffffff4003c1947 */ /* 0x000fea000383ffff */
[----:B------:R-:W-:Y:S05]  /*8f50*/  BSYNC B0 ;  /* 0x0000000000007941 */ /* 0x000fea0003800000 */
.L_x_171:
[----:B------:R-:W-:-:S03]  /*8f60*/  UMOV UR4, 0xffffffff ;  /* 0xffffffff00047882 */ /* 0x000fc60000000000 */
[----:B------:R-:W-:Y:S05]  /*8f70*/  BRA.DIV UR4, `(.L_x_184) ;  /* 0x0000001604f07947 */ /* 0x000fea000b800000 */
[----:B------:R-:W-:-:S13]  /*8f80*/  ELECT P0, URZ, PT ;  /* 0x00000000003f782f */ /* 0x000fda0003800000 */
.L_x_233:
[----:B------:R-:W-:Y:S04]  /*8f90*/  BSSY B0, `(.L_x_185) ;  /* 0x0000154000007945 */ /* 0x000fe80003800000 */
[----:B------:R-:W-:Y:S05]  /*8fa0*/  @!P0 BRA `(.L_x_186) ;  /* 0x0000001400488947 */ /* 0x000fea0003800000 */
[----:B------:R-:W-:-:S04]  /*8fb0*/  LOP3.LUT R7, R7, 0x2, RZ, 0xfc, !PT ;  /* 0x0000000207077812 */ /* 0x000fc800078efcff */
[----:B------:R-:W-:-:S13]  /*8fc0*/  ISETP.NE.AND P0, PT, R7, 0x3, PT ;  /* 0x000000030700780c */ /* 0x000fda0003f05270 */
[----:B------:R-:W-:Y:S05]  /*8fd0*/  @!P0 BRA `(.L_x_187) ;  /* 0x0000000000048947 */ /* 0x000fea0003800000 */
[----:B------:R-:W-:Y:S01]  /*8fe0*/  BPT.TRAP 0x1 ;  /* 0x000000040000795c */ /* 0x000fe20000300000 */
.L_x_187:
[----:B------:R-:W0:Y:S01]  /*8ff0*/  S2R R3, SR_CgaCtaId ;  /* 0x0000000000037919 */ /* 0x000e220000008800 */
[----:B------:R-:W-:Y:S02]  /*9000*/  MOV R0, 0x400 ;  /* 0x0000040000007802 */ /* 0x000fe40000000f00 */
[----:B------:R-:W-:Y:S02]  /*9010*/  SHF.L.U32 R2, R12, 0x1f, RZ ;  /* 0x0000001f0c027819 */ /* 0x000fe400000006ff */
[----:B0-----:R-:W-:-:S05]  /*9020*/  LEA R0, R3, R0, 0x18 ;  /* 0x0000000003007211 */ /* 0x001fca00078ec0ff */
[----:B------:R-:W-:-:S04]  /*9030*/  VIADD R0, R0, 0x128 ;  /* 0x0000012800007836 */ /* 0x000fc80000000000 */
[C---:B------:R-:W-:Y:S02]  /*9040*/  IMAD R5, R15.reuse, 0x8, R0 ;  /* 0x000000080f057824 */ /* 0x040fe400078e0200 */
[----:B------:R-:W-:Y:S02]  /*9050*/  VIADD R15, R15, 0x1 ;  /* 0x000000010f0f7836 */ /* 0x000fe40000000000 */
[----:B------:R-:W0:Y:S03]  /*9060*/  SYNCS.PHASECHK.TRANS64.TRYWAIT P0, [R5+URZ], R2 ;  /* 0x00000002050075a7 */ /* 0x000e26000800017f */
[----:B------:R-:W-:-:S04]  /*9070*/  ISETP.NE.AND P1, PT, R15, 0x25, PT ;  /* 0x000000250f00780c */ /* 0x000fc80003f25270 */
[----:B------:R-:W-:Y:S02]  /*9080*/  SEL R3, RZ, 0x1, P1 ;  /* 0x00000001ff037807 */ /* 0x000fe40000800000 */
[----:B------:R-:W-:Y:S02]  /*9090*/  SEL R15, R15, RZ, P1 ;  /* 0x000000ff0f0f7207 */ /* 0x000fe40000800000 */
[----:B------:R-:W-:-:S03]  /*90a0*/  LOP3.LUT R12, R12, R3, RZ, 0x3c, !PT ;  /* 0x000000030c0c7212 */ /* 0x000fc600078e3cff */
[----:B------:R-:W-:Y:S01]  /*90b0*/  IMAD R7, R15, 0x8, R0 ;  /* 0x000000080f077824 */ /* 0x000fe200078e0200 */
[----:B------:R-:W-:Y:S01]  /*90c0*/  SHF.L.U32 R4, R12, 0x1f, RZ ;  /* 0x0000001f0c047819 */ /* 0x000fe200000006ff */
[----:B0-----:R-:W-:Y:S06]  /*90d0*/  @!P0 BRA `(.L_x_188) ;  /* 0x0000001400bc8947 */ /* 0x001fec0003800000 */
.L_x_234:
[----:B------:R-:W1:Y:S01]  /*90e0*/  SYNCS.PHASECHK.TRANS64.TRYWAIT P0, [R7+URZ], R4 ;  /* 0x00000004070075a7 */ /* 0x000e62000800017f */
[----:B0-----:R-:W-:-:S05]  /*90f0*/  VIADD R2, R15, 0x1 ;  /* 0x000000010f027836 */ /* 0x001fca0000000000 */
[----:B------:R-:W-:-:S04]  /*9100*/  ISETP.NE.AND P1, PT, R2, 0x25, PT ;  /* 0x000000250200780c */ /* 0x000fc80003f25270 */
[----:B------:R-:W-:Y:S02]  /*9110*/  SEL R3, RZ, 0x1, P1 ;  /* 0x00000001ff037807 */ /* 0x000fe40000800000 */
[----:B------:R-:W-:Y:S02]  /*9120*/  SEL R9, R2, RZ, P1 ;  /* 0x000000ff02097207 */ /* 0x000fe40000800000 */
[----:B------:R-:W-:-:S03]  /*9130*/  LOP3.LUT R12, R12, R3, RZ, 0x3c, !PT ;  /* 0x000000030c0c7212 */ /* 0x000fc600078e3cff */
[----:B------:R-:W-:Y:S01]  /*9140*/  IMAD R6, R9, 0x8, R0 ;  /* 0x0000000809067824 */ /* 0x000fe200078e0200 */
[----:B------:R-:W-:Y:S01]  /*9150*/  SHF.L.U32 R5, R12, 0x1f, RZ ;  /* 0x0000001f0c057819 */ /* 0x000fe200000006ff */
[----:B-1----:R-:W-:Y:S06]  /*9160*/  @!P0 BRA `(.L_x_189) ;  /* 0x0000001400ac8947 */ /* 0x002fec0003800000 */
.L_x_235:
[----:B------:R-:W1:Y:S01]  /*9170*/  SYNCS.PHASECHK.TRANS64.TRYWAIT P0, [R6+URZ], R5 ;  /* 0x00000005060075a7 */ /* 0x000e62000800017f */
[----:B------:R-:W-:-:S05]  /*9180*/  VIADD R2, R9, 0x1 ;  /* 0x0000000109027836 */ /* 0x000fca0000000000 */
[----:B------:R-:W-:-:S04]  /*9190*/  ISETP.NE.AND P1, PT, R2, 0x25, PT ;  /* 0x000000250200780c */ /* 0x000fc80003f25270 */
[----:B------:R-:W-:Y:S02]  /*91a0*/  SEL R3, RZ, 0x1, P1 ;  /* 0x00000001ff037807 */ /* 0x000fe40000800000 */
[----:B0-----:R-:W-:Y:S02]  /*91b0*/  SEL R7, R2, RZ, P1 ;  /* 0x000000ff02077207 */ /* 0x001fe40000800000 */
[----:B------:R-:W-:-:S03]  /*91c0*/  LOP3.LUT R12, R12, R3, RZ, 0x3c, !PT ;  /* 0x000000030c0c7212 */ /* 0x000fc600078e3cff */
[----:B------:R-:W-:Y:S01]  /*91d0*/  IMAD R9, R7, 0x8, R0 ;  /* 0x0000000807097824 */ /* 0x000fe200078e0200 */
[----:B------:R-:W-:Y:S01]  /*91e0*/  SHF.L.U32 R4, R12, 0x1f, RZ ;  /* 0x0000001f0c047819 */ /* 0x000fe200000006ff */
[----:B-1----:R-:W-:Y:S06]  /*91f0*/  @!P0 BRA `(.L_x_190) ;  /* 0x00000014009c8947 */ /* 0x002fec0003800000 */
.L_x_236:
[----:B------:R-:W1:Y:S01]  /*9200*/  SYNCS.PHASECHK.TRANS64.TRYWAIT P0, [R9+URZ], R4 ;  /* 0x00000004090075a7 */ /* 0x000e62000800017f */
[----:B------:R-:W-:-:S05]  /*9210*/  VIADD R2, R7, 0x1 ;  /* 0x0000000107027836 */ /* 0x000fca0000000000 */
[----:B------:R-:W-:-:S04]  /*9220*/  ISETP.NE.AND P1, PT, R2, 0x25, PT ;  /* 0x000000250200780c */ /* 0x000fc80003f25270 */
[----:B------:R-:W-:Y:S02]  /*9230*/  SEL R3, RZ, 0x1, P1 ;  /* 0x00000001ff037807 */ /* 0x000fe40000800000 */
[----:B------:R-:W-:Y:S02]  /*9240*/  SEL R7, R2, RZ, P1 ;  /* 0x000000ff02077207 */ /* 0x000fe40000800000 */
[----:B------:R-:W-:-:S03]  /*9250*/  LOP3.LUT R12, R12, R3, RZ, 0x3c, !PT ;  /* 0x000000030c0c7212 */ /* 0x000fc600078e3cff */
[----:B0-----:R-:W-:Y:S01]  /*9260*/  IMAD R6, R7, 0x8, R0 ;  /* 0x0000000807067824 */ /* 0x001fe200078e0200 */
[----:B------:R-:W-:Y:S01]  /*9270*/  SHF.L.U32 R5, R12, 0x1f, RZ ;  /* 0x0000001f0c057819 */ /* 0x000fe200000006ff */
[----:B-1----:R-:W-:Y:S06]  /*9280*/  @!P0 BRA `(.L_x_191) ;  /* 0x00000014008c8947 */ /* 0x002fec0003800000 */
.L_x_237:
        /* <DEDUP_REMOVED lines=9> */
.L_x_238:
        /* <DEDUP_REMOVED lines=9> */
.L_x_239:
        /* <DEDUP_REMOVED lines=9> */
.L_x_240:
        /* <DEDUP_REMOVED lines=9> */
.L_x_241:
        /* <DEDUP_REMOVED lines=9> */
.L_x_242:
        /* <DEDUP_REMOVED lines=9> */
.L_x_243:
        /* <DEDUP_REMOVED lines=9> */
.L_x_244:
        /* <DEDUP_REMOVED lines=9> */
.L_x_245:
        /* <DEDUP_REMOVED lines=9> */
.L_x_246:
        /* <DEDUP_REMOVED lines=9> */
.L_x_247:
        /* <DEDUP_REMOVED lines=9> */
.L_x_248:
        /* <DEDUP_REMOVED lines=9> */
.L_x_249:
        /* <DEDUP_REMOVED lines=9> */
.L_x_250:
        /* <DEDUP_REMOVED lines=9> */
.L_x_251:
        /* <DEDUP_REMOVED lines=9> */
.L_x_252:
        /* <DEDUP_REMOVED lines=9> */
.L_x_253:
        /* <DEDUP_REMOVED lines=9> */
.L_x_254:
        /* <DEDUP_REMOVED lines=9> */
.L_x_255:
        /* <DEDUP_REMOVED lines=9> */
.L_x_256:
        /* <DEDUP_REMOVED lines=9> */
.L_x_257:
        /* <DEDUP_REMOVED lines=9> */
.L_x_258:
        /* <DEDUP_REMOVED lines=9> */
.L_x_259:
        /* <DEDUP_REMOVED lines=9> */
.L_x_260:
        /* <DEDUP_REMOVED lines=9> */
.L_x_261:
        /* <DEDUP_REMOVED lines=9> */
.L_x_262:
        /* <DEDUP_REMOVED lines=9> */
.L_x_263:
        /* <DEDUP_REMOVED lines=9> */
.L_x_264:
        /* <DEDUP_REMOVED lines=9> */
.L_x_265:
        /* <DEDUP_REMOVED lines=9> */
.L_x_266:
[----:B------:R-:W1:Y:S01]  /*a2e0*/  SYNCS.PHASECHK.TRANS64.TRYWAIT P0, [R9+URZ], R4 ;  /* 0x00000004090075a7 */ /* 0x000e62000800017f */
[----:B------:R-:W-:-:S05]  /*a2f0*/  VIADD R2, R7, 0x1 ;  /* 0x0000000107027836 */ /* 0x000fca0000000000 */
[----:B------:R-:W-:-:S04]  /*a300*/  ISETP.NE.AND P1, PT, R2, 0x25, PT ;  /* 0x000000250200780c */ /* 0x000fc80003f25270 */
[----:B------:R-:W-:Y:S02]  /*a310*/  SEL R3, RZ, 0x1, P1 ;  /* 0x00000001ff037807 */ /* 0x000fe40000800000 */
[----:B------:R-:W-:Y:S02]  /*a320*/  SEL R7, R2, RZ, P1 ;  /* 0x000000ff02077207 */ /* 0x000fe40000800000 */
[----:B------:R-:W-:-:S03]  /*a330*/  LOP3.LUT R12, R12, R3, RZ, 0x3c, !PT ;  /* 0x000000030c0c7212 */ /* 0x000fc600078e3cff */
[----:B------:R-:W-:Y:S01]  /*a340*/  IMAD R8, R7, 0x8, R0 ;  /* 0x0000000807087824 */ /* 0x000fe200078e0200 */
[----:B0-----:R-:W-:Y:S01]  /*a350*/  SHF.L.U32 R5, R12, 0x1f, RZ ;  /* 0x0000001f0c057819 */ /* 0x001fe200000006ff */
[----:B-1----:R-:W-:Y:S06]  /*a360*/  @!P0 BRA `(.L_x_221) ;  /* 0x0000000c00ac8947 */ /* 0x002fec0003800000 */
.L_x_267:
[----:B------:R-:W1:Y:S01]  /*a370*/  SYNCS.PHASECHK.TRANS64.TRYWAIT P0, [R8+URZ], R5 ;  /* 0x00000005080075a7 */ /* 0x000e62000800017f */
[----:B------:R-:W-:-:S05]  /*a380*/  VIADD R2, R7, 0x1 ;  /* 0x0000000107027836 */ /* 0x000fca0000000000 */
[----:B------:R-:W-:-:S04]  /*a390*/  ISETP.NE.AND P1, PT, R2, 0x25, PT ;  /* 0x000000250200780c */ /* 0x000fc80003f25270 */
[----:B------:R-:W-:Y:S02]  /*a3a0*/  SEL R3, RZ, 0x1, P1 ;  /* 0x00000001ff037807 */ /* 0x000fe40000800000 */
[----:B------:R-:W-:Y:S02]  /*a3b0*/  SEL R7, R2, RZ, P1 ;  /* 0x000000ff02077207 */ /* 0x000fe40000800000 */
[----:B0-----:R-:W-:-:S03]  /*a3c0*/  LOP3.LUT R9, R12, R3, RZ, 0x3c, !PT ;  /* 0x000000030c097212 */ /* 0x001fc600078e3cff */
[----:B------:R-:W-:Y:S01]  /*a3d0*/  IMAD R11, R7, 0x8, R0 ;  /* 0x00000008070b7824 */ /* 0x000fe200078e0200 */
[----:B------:R-:W-:Y:S01]  /*a3e0*/  SHF.L.U32 R6, R9, 0x1f, RZ ;  /* 0x0000001f09067819 */ /* 0x000fe200000006ff */
[----:B-1----:R-:W-:Y:S06]  /*a3f0*/  @!P0 BRA `(.L_x_222) ;  /* 0x0000000c009c8947 */ /* 0x002fec0003800000 */
.L_x_268:
[----:B------:R-:W1:Y:S01]  /*a400*/  SYNCS.PHASECHK.TRANS64.TRYWAIT P0, [R11+URZ], R6 ;  /* 0x000000060b0075a7 */ /* 0x000e62000800017f */
[----:B------:R-:W-:-:S05]  /*a410*/  VIADD R2, R7, 0x1 ;  /* 0x0000000107027836 */ /* 0x000fca0000000000 */
[----:B------:R-:W-:-:S04]  /*a420*/  ISETP.NE.AND P1, PT, R2, 0x25, PT ;  /* 0x000000250200780c */ /* 0x000fc80003f25270 */
[----:B------:R-:W-:Y:S02]  /*a430*/  SEL R4, RZ, 0x1, P1 ;  /* 0x00000001ff047807 */ /* 0x000fe40000800000 */
[----:B------:R-:W-:Y:S02]  /*a440*/  SEL R3, R2, RZ, P1 ;  /* 0x000000ff02037207 */ /* 0x000fe40000800000 */
[----:B------:R-:W-:Y:S01]  /*a450*/  LOP3.LUT R4, R9, R4, RZ, 0x3c, !PT ;  /* 0x0000000409047212 */ /* 0x000fe200078e3cff */
[----:B-1----:R-:W-:Y:S06]  /*a460*/  @!P0 BRA `(.L_x_223) ;  /* 0x0000000c00948947 */ /* 0x002fec0003800000 */
.L_x_269:
[----:B------:R-:W-:Y:S01]  /*a470*/  IMAD R3, R3, 0x8, R0 ;  /* 0x0000000803037824 */ /* 0x000fe200078e0200 */
[----:B------:R-:W-:-:S07]  /*a480*/  SHF.L.U32 R0, R4, 0x1f, RZ ;  /* 0x0000001f04007819 */ /* 0x000fce00000006ff */
.L_x_224:
[----:B--2---:R2:W3:Y:S02]  /*a490*/  SYNCS.PHASECHK.TRANS64.TRYWAIT P0, [R3+URZ], R0 ;  /* 0x00000000030075a7 */ /* 0x0044e4000800017f */
[----:B---3--:R-:W-:Y:S05]  /*a4a0*/  @!P0 NANOSLEEP.SYNCS 0x989680 ;  /* 0x009896800000895d */ /* 0x008fea0003900000 */
[----:B------:R-:W3:Y:S02]  /*a4b0*/  @!P0 SYNCS.PHASECHK.TRANS64 P0, [R3+URZ], R0 ;  /* 0x00000000030085a7 */ /* 0x000ee4000800007f */
[----:B---3--:R-:W-:Y:S05]  /*a4c0*/  @!P0 BRA `(.L_x_224) ;  /* 0xfffffffc00f08947 */ /* 0x008fea000383ffff */
.L_x_186:
[----:B------:R-:W-:Y:S05]  /*a4d0*/  BSYNC B0 ;  /* 0x0000000000007941 */ /* 0x000fea0003800000 */
.L_x_185:
[----:B------:R-:W-:Y:S05]  /*a4e0*/  EXIT ;  /* 0x000000000000794d */ /* 0x000fea0003800000 */
.L_x_16:
[----:B0-----:R-:W-:-:S04]  /*a4f0*/  IMAD.U32 R17, RZ, RZ, UR15 ;  /* 0x0000000fff117e24 */ /* 0x001fc8000f8e00ff */
[----:B------:R0:W1:Y:S03]  /*a500*/  SYNCS.PHASECHK.TRANS64.TRYWAIT P0, [R17+URZ+-0x8], R16 ;  /* 0xfffff810110075a7 */ /* 0x000066000800017f */
[----:B-1----:R-:W-:Y:S05]  /*a510*/  @!P0 NANOSLEEP.SYNCS 0x989680 ;  /* 0x009896800000895d */ /* 0x002fea0003900000 */
[----:B------:R-:W1:Y:S02]  /*a520*/  @!P0 SYNCS.PHASECHK.TRANS64 P0, [R17+URZ+-0x8], R16 ;  /* 0xfffff810110085a7 */ /* 0x000e64000800007f */
[----:B-1----:R-:W-:Y:S05]  /*a530*/  @!P0 BRA `(.L_x_16) ;  /* 0xfffffffc00ec8947 */ /* 0x002fea000383ffff */
[----:B------:R-:W-:Y:S05]  /*a540*/  BRA `(.L_x_225) ;  /* 0xffffff7000dc7947 */ /* 0x000fea000383ffff */
.L_x_21:
[----:B-1----:R-:W-:-:S04]  /*a550*/  IMAD.U32 R17, RZ, RZ, UR6 ;  /* 0x00000006ff117e24 */ /* 0x002fc8000f8e00ff */
[----:B------:R1:W2:Y:S03]  /*a560*/  SYNCS.PHASECHK.TRANS64.TRYWAIT P0, [R17+URZ], R16 ;  /* 0x00000010110075a7 */ /* 0x0002a6000800017f */
[----:B--2---:R-:W-:Y:S05]  /*a570*/  @!P0 NANOSLEEP.SYNCS 0x989680 ;  /* 0x009896800000895d */ /* 0x004fea0003900000 */
[----:B------:R-:W2:Y:S02]  /*a580*/  @!P0 SYNCS.PHASECHK.TRANS64 P0, [R17+URZ], R16 ;  /* 0x00000010110085a7 */ /* 0x000ea4000800007f */
[----:B--2---:R-:W-:Y:S05]  /*a590*/  @!P0 BRA `(.L_x_21) ;  /* 0xfffffffc00ec8947 */ /* 0x004fea000383ffff */
[----:B------:R-:W-:Y:S05]  /*a5a0*/  BRA `(.L_x_20) ;  /* 0xffffff7800087947 */ /* 0x000fea000383ffff */
.L_x_27:
[----:B-1----:R-:W-:-:S04]  /*a5b0*/  IMAD.U32 R18, RZ, RZ, UR9 ;  /* 0x00000009ff127e24 */ /* 0x002fc8000f8e00ff */
[----:B------:R1:W2:Y:S03]  /*a5c0*/  SYNCS.PHASECHK.TRANS64.TRYWAIT P0, [R18+URZ], R17 ;  /* 0x00000011120075a7 */ /* 0x0002a6000800017f */
[----:B--2---:R-:W-:Y:S05]  /*a5d0*/  @!P0 NANOSLEEP.SYNCS 0x989680 ;  /* 0x009896800000895d */ /* 0x004fea0003900000 */
[----:B------:R-:W2:Y:S02]  /*a5e0*/  @!P0 SYNCS.PHASECHK.TRANS64 P0, [R18+URZ], R17 ;  /* 0x00000011120085a7 */ /* 0x000ea4000800007f */
[----:B--2---:R-:W-:Y:S05]  /*a5f0*/  @!P0 BRA `(.L_x_27) ;  /* 0xfffffffc00ec8947 */ /* 0x004fea000383ffff */
[----:B------:R-:W-:Y:S05]  /*a600*/  BRA `(.L_x_26) ;  /* 0xffffff80002c7947 */ /* 0x000fea000383ffff */
.L_x_35:
[----:B0-----:R-:W-:-:S04]  /*a610*/  IMAD.U32 R17, RZ, RZ, UR15 ;  /* 0x0000000fff117e24 */ /* 0x001fc8000f8e00ff */
[----:B------:R0:W1:Y:S03]  /*a620*/  SYNCS.PHASECHK.TRANS64.TRYWAIT P0, [R17+URZ+0x8], R16 ;  /* 0x00000810110075a7 */ /* 0x000066000800017f */
[----:B-1----:R-:W-:Y:S05]  /*a630*/  @!P0 NANOSLEEP.SYNCS 0x989680 ;  /* 0x009896800000895d */ /* 0x002fea0003900000 */
[----:B------:R-:W1:Y:S02]  /*a640*/  @!P0 SYNCS.PHASECHK.TRANS64 P0, [R17+URZ+0x8], R16 ;  /* 0x00000810110085a7 */ /* 0x000e64000800007f */
[----:B-1----:R-:W-:Y:S05]  /*a650*/  @!P0 BRA `(.L_x_35) ;  /* 0xfffffffc00ec8947 */ /* 0x002fea000383ffff */
[----:B------:R-:W-:Y:S05]  /*a660*/  BRA `(.L_x_226) ;  /* 0xffffff8c00807947 */ /* 0x000fea000383ffff */
.L_x_172:
[----:B------:R-:W-:Y:S01]  /*a670*/  BSSY B1, `(.L_x_227) ;  /* 0x0000006000017945 */ /* 0x000fe20003800000 */
[----:B------:R-:W-:-:S07]  /*a680*/  IMAD.MOV.U32 R10, RZ, RZ, -0x1 ;  /* 0xffffffffff0a7424 */ /* 0x000fce00078e00ff */
[----:B------:R-:W-:Y:S05]  /*a690*/  WARPSYNC.COLLECTIVE R10, `(.L_x_228) ;  /* 0x000000000a0c7348 */ /* 0x000fea0003c00000 */
[----:B------:R-:W-:Y:S02]  /*a6a0*/  ELECT P1, UR62, PT ;  /* 0x00000000003e782f */ /* 0x000fe40003820000 */
[----:B------:R-:W-:Y:S01]  /*a6b0*/  MOV R10, UR62 ;  /* 0x0000003e000a7c02 */ /* 0x000fe20008000f00 */
[----:B------:R-:W-:Y:S10]  /*a6c0*/  ENDCOLLECTIVE ;  /* 0x000000000000791b */ /* 0x000ff40003800000 */
.L_x_228:
[----:B------:R-:W-:Y:S05]  /*a6d0*/  BSYNC B1 ;  /* 0x0000000000017941 */ /* 0x000fea0003800000 */
.L_x_227:
[----:B------:R-:W-:Y:S05]  /*a6e0*/  BRA `(.L_x_229) ;  /* 0xffffffdc00607947 */ /* 0x000fea000383ffff */
.L_x_175:
[----:B-1----:R1:W2:Y:S02]  /*a6f0*/  SYNCS.PHASECHK.TRANS64.TRYWAIT P1, [R19+URZ+0x128], R10 ;  /* 0x0001280a130075a7 */ /* 0x0022a4000802017f */
[----:B--2---:R-:W-:Y:S05]  /*a700*/  @!P1 NANOSLEEP.SYNCS 0x989680 ;  /* 0x009896800000995d */ /* 0x004fea0003900000 */
[----:B------:R-:W2:Y:S02]  /*a710*/  @!P1 SYNCS.PHASECHK.TRANS64 P1, [R19+URZ+0x128], R10 ;  /* 0x0001280a130095a7 */ /* 0x000ea4000802007f */
[----:B--2---:R-:W-:Y:S05]  /*a720*/  @!P1 BRA `(.L_x_175) ;  /* 0xfffffffc00f09947 */ /* 0x004fea000383ffff */
[----:B------:R-:W-:Y:S05]  /*a730*/  BRA `(.L_x_230) ;  /* 0xffffffdc00947947 */ /* 0x000fea000383ffff */
.L_x_184:
[----:B------:R-:W-:Y:S01]  /*a740*/  BSSY B0, `(.L_x_231) ;  /* 0x0000006000007945 */ /* 0x000fe20003800000 */
[----:B------:R-:W-:-:S07]  /*a750*/  IMAD.MOV.U32 R10, RZ, RZ, -0x1 ;  /* 0xffffffffff0a7424 */ /* 0x000fce00078e00ff */
[----:B------:R-:W-:Y:S05]  /*a760*/  WARPSYNC.COLLECTIVE R10, `(.L_x_232) ;  /* 0x000000000a0c7348 */ /* 0x000fea0003c00000 */
[----:B------:R-:W-:Y:S02]  /*a770*/  ELECT P1, UR62, PT ;  /* 0x00000000003e782f */ /* 0x000fe40003820000 */
[----:B------:R-:W-:Y:S01]  /*a780*/  MOV R10, UR62 ;  /* 0x0000003e000a7c02 */ /* 0x000fe20008000f00 */
[----:B------:R-:W-:Y:S10]  /*a790*/  ENDCOLLECTIVE ;  /* 0x000000000000791b */ /* 0x000ff40003800000 */
.L_x_232:
[----:B------:R-:W-:Y:S05]  /*a7a0*/  BSYNC B0 ;  /* 0x0000000000007941 */ /* 0x000fea0003800000 */
.L_x_231:
[----:B------:R-:W-:Y:S01]  /*a7b0*/  PLOP3.LUT P0, PT, P1, PT, PT, 0x80, 0x0 ;  /* 0x000000000000781c */ /* 0x000fe20000f0f070 */
[----:B------:R-:W-:-:S12]  /*a7c0*/  BRA `(.L_x_233) ;  /* 0xffffffe400f07947 */ /* 0x000fd8000383ffff */
.L_x_188:
[----:B0-----:R0:W1:Y:S02]  /*a7d0*/  SYNCS.PHASECHK.TRANS64.TRYWAIT P0, [R5+URZ], R2 ;  /* 0x00000002050075a7 */ /* 0x001064000800017f */
[----:B-1----:R-:W-:Y:S05]  /*a7e0*/  @!P0 NANOSLEEP.SYNCS 0x989680 ;  /* 0x009896800000895d */ /* 0x002fea0003900000 */
[----:B------:R-:W1:Y:S02]  /*a7f0*/  @!P0 SYNCS.PHASECHK.TRANS64 P0, [R5+URZ], R2 ;  /* 0x00000002050085a7 */ /* 0x000e64000800007f */
[----:B-1----:R-:W-:Y:S05]  /*a800*/  @!P0 BRA `(.L_x_188) ;  /* 0xfffffffc00f08947 */ /* 0x002fea000383ffff */
[----:B------:R-:W-:Y:S05]  /*a810*/  BRA `(.L_x_234) ;  /* 0xffffffe800307947 */ /* 0x000fea000383ffff */
.L_x_189:
[----:B0-----:R0:W1:Y:S02]  /*a820*/  SYNCS.PHASECHK.TRANS64.TRYWAIT P0, [R7+URZ], R4 ;  /* 0x00000004070075a7 */ /* 0x001064000800017f */
[----:B-1----:R-:W-:Y:S05]  /*a830*/  @!P0 NANOSLEEP.SYNCS 0x989680 ;  /* 0x009896800000895d */ /* 0x002fea0003900000 */
[----:B------:R-:W1:Y:S02]  /*a840*/  @!P0 SYNCS.PHASECHK.TRANS64 P0, [R7+URZ], R4 ;  /* 0x00000004070085a7 */ /* 0x000e64000800007f */
[----:B-1----:R-:W-:Y:S05]  /*a850*/  @!P0 BRA `(.L_x_189) ;  /* 0xfffffffc00f08947 */ /* 0x002fea000383ffff */
[----:B------:R-:W-:Y:S05]  /*a860*/  BRA `(.L_x_235) ;  /* 0xffffffe800407947 */ /* 0x000fea000383ffff */
.L_x_190:
[----:B0-----:R0:W1:Y:S02]  /*a870*/  SYNCS.PHASECHK.TRANS64.TRYWAIT P0, [R6+URZ], R5 ;  /* 0x00000005060075a7 */ /* 0x001064000800017f */
[----:B-1----:R-:W-:Y:S05]  /*a880*/  @!P0 NANOSLEEP.SYNCS 0x989680 ;  /* 0x009896800000895d */ /* 0x002fea0003900000 */
[----:B------:R-:W1:Y:S02]  /*a890*/  @!P0 SYNCS.PHASECHK.TRANS64 P0, [R6+URZ], R5 ;  /* 0x00000005060085a7 */ /* 0x000e64000800007f */
[----:B-1----:R-:W-:Y:S05]  /*a8a0*/  @!P0 BRA `(.L_x_190) ;  /* 0xfffffffc00f08947 */ /* 0x002fea000383ffff */
[----:B------:R-:W-:Y:S05]  /*a8b0*/  BRA `(.L_x_236) ;  /* 0xffffffe800507947 */ /* 0x000fea000383ffff */
.L_x_191:
[----:B0-----:R0:W1:Y:S02]  /*a8c0*/  SYNCS.PHASECHK.TRANS64.TRYWAIT P0, [R9+URZ], R4 ;  /* 0x00000004090075a7 */ /* 0x001064000800017f */
[----:B-1----:R-:W-:Y:S05]  /*a8d0*/  @!P0 NANOSLEEP.SYNCS 0x989680 ;  /* 0x009896800000895d */ /* 0x002fea0003900000 */
[----:B------:R-:W1:Y:S02]  /*a8e0*/  @!P0 SYNCS.PHASECHK.TRANS64 P0, [R9+URZ], R4 ;  /* 0x00000004090085a7 */ /* 0x000e64000800007f */
[----:B-1----:R-:W-:Y:S05]  /*a8f0*/  @!P0 BRA `(.L_x_191) ;  /* 0xfffffffc00f08947 */ /* 0x002fea000383ffff */
[----:B------:R-:W-:Y:S05]  /*a900*/  BRA `(.L_x_237) ;  /* 0xffffffe800607947 */ /* 0x000fea000383ffff */
.L_x_192:
[----:B0-----:R0:W1:Y:S02]  /*a910*/  SYNCS.PHASECHK.TRANS64.TRYWAIT P0, [R6+URZ], R5 ;  /* 0x00000005060075a7 */ /* 0x001064000800017f */
[----:B-1----:R-:W-:Y:S05]  /*a920*/  @!P0 NANOSLEEP.SYNCS 0x989680 ;  /* 0x009896800000895d */ /* 0x002fea0003900000 */
[----:B------:R-:W1:Y:S02]  /*a930*/  @!P0 SYNCS.PHASECHK.TRANS64 P0, [R6+URZ], R5 ;  /* 0x00000005060085a7 */ /* 0x000e64000800007f */
[----:B-1----:R-:W-:Y:S05]  /*a940*/  @!P0 BRA `(.L_x_192) ;  /* 0xfffffffc00f08947 */ /* 0x002fea000383ffff */
[----:B------:R-:W-:Y:S05]  /*a950*/  BRA `(.L_x_238) ;  /* 0xffffffe800707947 */ /* 0x000fea000383ffff */
.L_x_193:
[----:B0-----:R0:W1:Y:S02]  /*a960*/  SYNCS.PHASECHK.TRANS64.TRYWAIT P0, [R9+URZ], R4 ;  /* 0x00000004090075a7 */ /* 0x001064000800017f */
[----:B-1----:R-:W-:Y:S05]  /*a970*/  @!P0 NANOSLEEP.SYNCS 0x989680 ;  /* 0x009896800000895d */ /* 0x002fea0003900000 */
[----:B------:R-:W1:Y:S02]  /*a980*/  @!P0 SYNCS.PHASECHK.TRANS64 P0, [R9+URZ], R4 ;  /* 0x00000004090085a7 */ /* 0x000e64000800007f */
[----:B-1----:R-:W-:Y:S05]  /*a990*/  @!P0 BRA `(.L_x_193) ;  /* 0xfffffffc00f08947 */ /* 0x002fea000383ffff */
[----:B------:R-:W-:Y:S05]  /*a9a0*/  BRA `(.L_x_239) ;  /* 0xffffffe800807947 */ /* 0x000fea000383ffff */
.L_x_194:
[----:B0-----:R0:W1:Y:S02]  /*a9b0*/  SYNCS.PHASECHK.TRANS64.TRYWAIT P0, [R6+URZ], R5 ;  /* 0x00000005060075a7 */ /* 0x001064000800017f */
[----:B-1----:R-:W-:Y:S05]  /*a9c0*/  @!P0 NANOSLEEP.SYNCS 0x989680 ;  /* 0x009896800000895d */ /* 0x002fea0003900000 */
[----:B------:R-:W1:Y:S02]  /*a9d0*/  @!P0 SYNCS.PHASECHK.TRANS64 P0, [R6+URZ], R5 ;  /* 0x00000005060085a7 */ /* 0x000e64000800007f */
[----:B-1----:R-:W-:Y:S05]  /*a9e0*/  @!P0 BRA `(.L_x_194) ;  /* 0xfffffffc00f08947 */ /* 0x002fea000383ffff */
[----:B------:R-:W-:Y:S05]  /*a9f0*/  BRA `(.L_x_240) ;  /* 0xffffffe800907947 */ /* 0x000fea000383ffff */
.L_x_195:
[----:B0-----:R0:W1:Y:S02]  /*aa00*/  SYNCS.PHASECHK.TRANS64.TRYWAIT P0, [R9+URZ], R4 ;  /* 0x00000004090075a7 */ /* 0x001064000800017f */
[----:B-1----:R-:W-:Y:S05]  /*aa10*/  @!P0 NANOSLEEP.SYNCS 0x989680 ;  /* 0x009896800000895d */ /* 0x002fea0003900000 */
[----:B------:R-:W1:Y:S02]  /*aa20*/  @!P0 SYNCS.PHASECHK.TRANS64 P0, [R9+URZ], R4 ;  /* 0x00000004090085a7 */ /* 0x000e64000800007f */
[----:B-1----:R-:W-:Y:S05]  /*aa30*/  @!P0 BRA `(.L_x_195) ;  /* 0xfffffffc00f08947 */ /* 0x002fea000383ffff */
[----:B------:R-:W-:Y:S05]  /*aa40*/  BRA `(.L_x_241) ;  /* 0xffffffe800a07947 */ /* 0x000fea000383ffff */
.L_x_196:
[----:B0-----:R0:W1:Y:S02]  /*aa50*/  SYNCS.PHASECHK.TRANS64.TRYWAIT P0, [R6+URZ], R5 ;  /* 0x00000005060075a7 */ /* 0x001064000800017f */
[----:B-1----:R-:W-:Y:S05]  /*aa60*/  @!P0 NANOSLEEP.SYNCS 0x989680 ;  /* 0x009896800000895d */ /* 0x002fea0003900000 */
[----:B------:R-:W1:Y:S02]  /*aa70*/  @!P0 SYNCS.PHASECHK.TRANS64 P0, [R6+URZ], R5 ;  /* 0x00000005060085a7 */ /* 0x000e64000800007f */
[----:B-1----:R-:W-:Y:S05]  /*aa80*/  @!P0 BRA `(.L_x_196) ;  /* 0xfffffffc00f08947 */ /* 0x002fea000383ffff */
[----:B------:R-:W-:Y:S05]  /*aa90*/  BRA `(.L_x_242) ;  /* 0xffffffe800b07947 */ /* 0x000fea000383ffff */
.L_x_197:
[----:B0-----:R0:W1:Y:S02]  /*aaa0*/  SYNCS.PHASECHK.TRANS64.TRYWAIT P0, [R9+URZ], R4 ;  /* 0x00000004090075a7 */ /* 0x001064000800017f */
[----:B-1----:R-:W-:Y:S05]  /*aab0*/  @!P0 NANOSLEEP.SYNCS 0x989680 ;  /* 0x009896800000895d */ /* 0x002fea0003900000 */
[----:B------:R-:W1:Y:S02]  /*aac0*/  @!P0 SYNCS.PHASECHK.TRANS64 P0, [R9+URZ], R4 ;  /* 0x00000004090085a7 */ /* 0x000e64000800007f */
[----:B-1----:R-:W-:Y:S05]  /*aad0*/  @!P0 BRA `(.L_x_197) ;  /* 0xfffffffc00f08947 */ /* 0x002fea000383ffff */
[----:B------:R-:W-:Y:S05]  /*aae0*/  BRA `(.L_x_243) ;  /* 0xffffffe800c07947 */ /* 0x000fea000383ffff */
.L_x_198:
[----:B0-----:R0:W1:Y:S02]  /*aaf0*/  SYNCS.PHASECHK.TRANS64.TRYWAIT P0, [R6+URZ], R5 ;  /* 0x00000005060075a7 */ /* 0x001064000800017f */
[----:B-1----:R-:W-:Y:S05]  /*ab00*/  @!P0 NANOSLEEP.SYNCS 0x989680 ;  /* 0x009896800000895d */ /* 0x002fea0003900000 */
[----:B------:R-:W1:Y:S02]  /*ab10*/  @!P0 SYNCS.PHASECHK.TRANS64 P0, [R6+URZ], R5 ;  /* 0x00000005060085a7 */ /* 0x000e64000800007f */
[----:B-1----:R-:W-:Y:S05]  /*ab20*/  @!P0 BRA `(.L_x_198) ;  /* 0xfffffffc00f08947 */ /* 0x002fea000383ffff */
[----:B------:R-:W-:Y:S05]  /*ab30*/  BRA `(.L_x_244) ;  /* 0xffffffe800d07947 */ /* 0x000fea000383ffff */
.L_x_199:
[----:B0-----:R0:W1:Y:S02]  /*ab40*/  SYNCS.PHASECHK.TRANS64.TRYWAIT P0, [R9+URZ], R4 ;  /* 0x00000004090075a7 */ /* 0x001064000800017f */
[----:B-1----:R-:W-:Y:S05]  /*ab50*/  @!P0 NANOSLEEP.SYNCS 0x989680 ;  /* 0x009896800000895d */ /* 0x002fea0003900000 */
[----:B------:R-:W1:Y:S02]  /*ab60*/  @!P0 SYNCS.PHASECHK.TRANS64 P0, [R9+URZ], R4 ;  /* 0x00000004090085a7 */ /* 0x000e64000800007f */
[----:B-1----:R-:W-:Y:S05]  /*ab70*/  @!P0 BRA `(.L_x_199) ;  /* 0xfffffffc00f08947 */ /* 0x002fea000383ffff */
[----:B------:R-:W-:Y:S05]  /*ab80*/  BRA `(.L_x_245) ;  /* 0xffffffe800e07947 */ /* 0x000fea000383ffff */
.L_x_200:
[----:B0-----:R0:W1:Y:S02]  /*ab90*/  SYNCS.PHASECHK.TRANS64.TRYWAIT P0, [R6+URZ], R5 ;  /* 0x00000005060075a7 */ /* 0x001064000800017f */
[----:B-1----:R-:W-:Y:S05]  /*aba0*/  @!P0 NANOSLEEP.SYNCS 0x989680 ;  /* 0x009896800000895d */ /* 0x002fea0003900000 */
[----:B------:R-:W1:Y:S02]  /*abb0*/  @!P0 SYNCS.PHASECHK.TRANS64 P0, [R6+URZ], R5 ;  /* 0x00000005060085a7 */ /* 0x000e64000800007f */
[----:B-1----:R-:W-:Y:S05]  /*abc0*/  @!P0 BRA `(.L_x_200) ;  /* 0xfffffffc00f08947 */ /* 0x002fea000383ffff */
[----:B------:R-:W-:Y:S05]  /*abd0*/  BRA `(.L_x_246) ;  /* 0xffffffe800f07947 */ /* 0x000fea000383ffff */
.L_x_201:
[----:B0-----:R0:W1:Y:S02]  /*abe0*/  SYNCS.PHASECHK.TRANS64.TRYWAIT P0, [R9+URZ], R4 ;  /* 0x00000004090075a7 */ /* 0x001064000800017f */
[----:B-1----:R-:W-:Y:S05]  /*abf0*/  @!P0 NANOSLEEP.SYNCS 0x989680 ;  /* 0x009896800000895d */ /* 0x002fea0003900000 */
[----:B------:R-:W1:Y:S02]  /*ac00*/  @!P0 SYNCS.PHASECHK.TRANS64 P0, [R9+URZ], R4 ;  /* 0x00000004090085a7 */ /* 0x000e64000800007f */
[----:B-1----:R-:W-:Y:S05]  /*ac10*/  @!P0 BRA `(.L_x_201) ;  /* 0xfffffffc00f08947 */ /* 0x002fea000383ffff */
[----:B------:R-:W-:Y:S05]  /*ac20*/  BRA `(.L_x_247) ;  /* 0xffffffec00007947 */ /* 0x000fea000383ffff */
.L_x_202:
[----:B0-----:R0:W1:Y:S02]  /*ac30*/  SYNCS.PHASECHK.TRANS64.TRYWAIT P0, [R6+URZ], R5 ;  /* 0x00000005060075a7 */ /* 0x001064000800017f */
[----:B-1----:R-:W-:Y:S05]  /*ac40*/  @!P0 NANOSLEEP.SYNCS 0x989680 ;  /* 0x009896800000895d */ /* 0x002fea0003900000 */
[----:B------:R-:W1:Y:S02]  /*ac50*/  @!P0 SYNCS.PHASECHK.TRANS64 P0, [R6+URZ], R5 ;  /* 0x00000005060085a7 */ /* 0x000e64000800007f */
[----:B-1----:R-:W-:Y:S05]  /*ac60*/  @!P0 BRA `(.L_x_202) ;  /* 0xfffffffc00f08947 */ /* 0x002fea000383ffff */
[----:B------:R-:W-:Y:S05]  /*ac70*/  BRA `(.L_x_248) ;  /* 0xffffffec00107947 */ /* 0x000fea000383ffff */
.L_x_203:
[----:B0-----:R0:W1:Y:S02]  /*ac80*/  SYNCS.PHASECHK.TRANS64.TRYWAIT P0, [R9+URZ], R4 ;  /* 0x00000004090075a7 */ /* 0x001064000800017f */
[----:B-1----:R-:W-:Y:S05]  /*ac90*/  @!P0 NANOSLEEP.SYNCS 0x989680 ;  /* 0x009896800000895d */ /* 0x002fea0003900000 */
[----:B------:R-:W1:Y:S02]  /*aca0*/  @!P0 SYNCS.PHASECHK.TRANS64 P0, [R9+URZ], R4 ;  /* 0x00000004090085a7 */ /* 0x000e64000800007f */
[----:B-1----:R-:W-:Y:S05]  /*acb0*/  @!P0 BRA `(.L_x_203) ;  /* 0xfffffffc00f08947 */ /* 0x002fea000383ffff */
[----:B------:R-:W-:Y:S05]  /*acc0*/  BRA `(.L_x_249) ;  /* 0xffffffec00207947 */ /* 0x000fea000383ffff */
.L_x_204:
[----:B0-----:R0:W1:Y:S02]  /*acd0*/  SYNCS.PHASECHK.TRANS64.TRYWAIT P0, [R6+URZ], R5 ;  /* 0x00000005060075a7 */ /* 0x001064000800017f */
[----:B-1----:R-:W-:Y:S05]  /*ace0*/  @!P0 NANOSLEEP.SYNCS 0x989680 ;  /* 0x009896800000895d */ /* 0x002fea0003900000 */
[----:B------:R-:W1:Y:S02]  /*acf0*/  @!P0 SYNCS.PHASECHK.TRANS64 P0, [R6+URZ], R5 ;  /* 0x00000005060085a7 */ /* 0x000e64000800007f */
[----:B-1----:R-:W-:Y:S05]  /*ad00*/  @!P0 BRA `(.L_x_204) ;  /* 0xfffffffc00f08947 */ /* 0x002fea000383ffff */
[----:B------:R-:W-:Y:S05]  /*ad10*/  BRA `(.L_x_250) ;  /* 0xffffffec00307947 */ /* 0x000fea000383ffff */
.L_x_205:
[----:B0-----:R0:W1:Y:S02]  /*ad20*/  SYNCS.PHASECHK.TRANS64.TRYWAIT P0, [R9+URZ], R4 ;  /* 0x00000004090075a7 */ /* 0x001064000800017f */
[----:B-1----:R-:W-:Y:S05]  /*ad30*/  @!P0 NANOSLEEP.SYNCS 0x989680 ;  /* 0x009896800000895d */ /* 0x002fea0003900000 */
[----:B------:R-:W1:Y:S02]  /*ad40*/  @!P0 SYNCS.PHASECHK.TRANS64 P0, [R9+URZ], R4 ;  /* 0x00000004090085a7 */ /* 0x000e64000800007f */
[----:B-1----:R-:W-:Y:S05]  /*ad50*/  @!P0 BRA `(.L_x_205) ;  /* 0xfffffffc00f08947 */ /* 0x002fea000383ffff */
[----:B------:R-:W-:Y:S05]  /*ad60*/  BRA `(.L_x_251) ;  /* 0xffffffec00407947 */ /* 0x000fea000383ffff */
.L_x_206:
[----:B0-----:R0:W1:Y:S02]  /*ad70*/  SYNCS.PHASECHK.TRANS64.TRYWAIT P0, [R6+URZ], R5 ;  /* 0x00000005060075a7 */ /* 0x001064000800017f */
[----:B-1----:R-:W-:Y:S05]  /*ad80*/  @!P0 NANOSLEEP.SYNCS 0x989680 ;  /* 0x009896800000895d */ /* 0x002fea0003900000 */
[----:B------:R-:W1:Y:S02]  /*ad90*/  @!P0 SYNCS.PHASECHK.TRANS64 P0, [R6+URZ], R5 ;  /* 0x00000005060085a7 */ /* 0x000e64000800007f */
[----:B-1----:R-:W-:Y:S05]  /*ada0*/  @!P0 BRA `(.L_x_206) ;  /* 0xfffffffc00f08947 */ /* 0x002fea000383ffff */
[----:B------:R-:W-:Y:S05]  /*adb0*/  BRA `(.L_x_252) ;  /* 0xffffffec00507947 */ /* 0x000fea000383ffff */
.L_x_207:
[----:B0-----:R0:W1:Y:S02]  /*adc0*/  SYNCS.PHASECHK.TRANS64.TRYWAIT P0, [R9+URZ], R4 ;  /* 0x00000004090075a7 */ /* 0x001064000800017f */
[----:B-1----:R-:W-:Y:S05]  /*add0*/  @!P0 NANOSLEEP.SYNCS 0x989680 ;  /* 0x009896800000895d */ /* 0x002fea0003900000 */
[----:B------:R-:W1:Y:S02]  /*ade0*/  @!P0 SYNCS.PHASECHK.TRANS64 P0, [R9+URZ], R4 ;  /* 0x00000004090085a7 */ /* 0x000e64000800007f */
[----:B-1----:R-:W-:Y:S05]  /*adf0*/  @!P0 BRA `(.L_x_207) ;  /* 0xfffffffc00f08947 */ /* 0x002fea000383ffff */
[----:B------:R-:W-:Y:S05]  /*ae00*/  BRA `(.L_x_253) ;  /* 0xffffffec00607947 */ /* 0x000fea000383ffff */
.L_x_208:
[----:B0-----:R0:W1:Y:S02]  /*ae10*/  SYNCS.PHASECHK.TRANS64.TRYWAIT P0, [R6+URZ], R5 ;  /* 0x00000005060075a7 */ /* 0x001064000800017f */
[----:B-1----:R-:W-:Y:S05]  /*ae20*/  @!P0 NANOSLEEP.SYNCS 0x989680 ;  /* 0x009896800000895d */ /* 0x002fea0003900000 */
[----:B------:R-:W1:Y:S02]  /*ae30*/  @!P0 SYNCS.PHASECHK.TRANS64 P0, [R6+URZ], R5 ;  /* 0x00000005060085a7 */ /* 0x000e64000800007f */
[----:B-1----:R-:W-:Y:S05]  /*ae40*/  @!P0 BRA `(.L_x_208) ;  /* 0xfffffffc00f08947 */ /* 0x002fea000383ffff */
[----:B------:R-:W-:Y:S05]  /*ae50*/  BRA `(.L_x_254) ;  /* 0xffffffec00707947 */ /* 0x000fea000383ffff */
.L_x_209:
[----:B0-----:R0:W1:Y:S02]  /*ae60*/  SYNCS.PHASECHK.TRANS64.TRYWAIT P0, [R9+URZ], R4 ;  /* 0x00000004090075a7 */ /* 0x001064000800017f */
[----:B-1----:R-:W-:Y:S05]  /*ae70*/  @!P0 NANOSLEEP.SYNCS 0x989680 ;  /* 0x009896800000895d */ /* 0x002fea0003900000 */
[----:B------:R-:W1:Y:S02]  /*ae80*/  @!P0 SYNCS.PHASECHK.TRANS64 P0, [R9+URZ], R4 ;  /* 0x00000004090085a7 */ /* 0x000e64000800007f */
[----:B-1----:R-:W-:Y:S05]  /*ae90*/  @!P0 BRA `(.L_x_209) ;  /* 0xfffffffc00f08947 */ /* 0x002fea000383ffff */
[----:B------:R-:W-:Y:S05]  /*aea0*/  BRA `(.L_x_255) ;  /* 0xffffffec00807947 */ /* 0x000fea000383ffff */
.L_x_210:
[----:B0-----:R0:W1:Y:S02]  /*aeb0*/  SYNCS.PHASECHK.TRANS64.TRYWAIT P0, [R6+URZ], R5 ;  /* 0x00000005060075a7 */ /* 0x001064000800017f */
[----:B-1----:R-:W-:Y:S05]  /*aec0*/  @!P0 NANOSLEEP.SYNCS 0x989680 ;  /* 0x009896800000895d */ /* 0x002fea0003900000 */
[----:B------:R-:W1:Y:S02]  /*aed0*/  @!P0 SYNCS.PHASECHK.TRANS64 P0, [R6+URZ], R5 ;  /* 0x00000005060085a7 */ /* 0x000e64000800007f */
[----:B-1----:R-:W-:Y:S05]  /*aee0*/  @!P0 BRA `(.L_x_210) ;  /* 0xfffffffc00f08947 */ /* 0x002fea000383ffff */
[----:B------:R-:W-:Y:S05]  /*aef0*/  BRA `(.L_x_256) ;  /* 0xffffffec00907947 */ /* 0x000fea000383ffff */
.L_x_211:
[----:B0-----:R0:W1:Y:S02]  /*af00*/  SYNCS.PHASECHK.TRANS64.TRYWAIT P0, [R9+URZ], R4 ;  /* 0x00000004090075a7 */ /* 0x001064000800017f */
[----:B-1----:R-:W-:Y:S05]  /*af10*/  @!P0 NANOSLEEP.SYNCS 0x989680 ;  /* 0x009896800000895d */ /* 0x002fea0003900000 */
[----:B------:R-:W1:Y:S02]  /*af20*/  @!P0 SYNCS.PHASECHK.TRANS64 P0, [R9+URZ], R4 ;  /* 0x00000004090085a7 */ /* 0x000e64000800007f */
[----:B-1----:R-:W-:Y:S05]  /*af30*/  @!P0 BRA `(.L_x_211) ;  /* 0xfffffffc00f08947 */ /* 0x002fea000383ffff */
[----:B------:R-:W-:Y:S05]  /*af40*/  BRA `(.L_x_257) ;  /* 0xffffffec00a07947 */ /* 0x000fea000383ffff */
.L_x_212:
[----:B0-----:R0:W1:Y:S02]  /*af50*/  SYNCS.PHASECHK.TRANS64.TRYWAIT P0, [R6+URZ], R5 ;  /* 0x00000005060075a7 */ /* 0x001064000800017f */
[----:B-1----:R-:W-:Y:S05]  /*af60*/  @!P0 NANOSLEEP.SYNCS 0x989680 ;  /* 0x009896800000895d */ /* 0x002fea0003900000 */
[----:B------:R-:W1:Y:S02]  /*af70*/  @!P0 SYNCS.PHASECHK.TRANS64 P0, [R6+URZ], R5 ;  /* 0x00000005060085a7 */ /* 0x000e64000800007f */
[----:B-1----:R-:W-:Y:S05]  /*af80*/  @!P0 BRA `(.L_x_212) ;  /* 0xfffffffc00f08947 */ /* 0x002fea000383ffff */
[----:B------:R-:W-:Y:S05]  /*af90*/  BRA `(.L_x_258) ;  /* 0xffffffec00b07947 */ /* 0x000fea000383ffff */
.L_x_213:
[----:B0-----:R0:W1:Y:S02]  /*afa0*/  SYNCS.PHASECHK.TRANS64.TRYWAIT P0, [R9+URZ], R4 ;  /* 0x00000004090075a7 */ /* 0x001064000800017f */
[----:B-1----:R-:W-:Y:S05]  /*afb0*/  @!P0 NANOSLEEP.SYNCS 0x989680 ;  /* 0x009896800000895d */ /* 0x002fea0003900000 */
[----:B------:R-:W1:Y:S02]  /*afc0*/  @!P0 SYNCS.PHASECHK.TRANS64 P0, [R9+URZ], R4 ;  /* 0x00000004090085a7 */ /* 0x000e64000800007f */
[----:B-1----:R-:W-:Y:S05]  /*afd0*/  @!P0 BRA `(.L_x_213) ;  /* 0xfffffffc00f08947 */ /* 0x002fea000383ffff */
[----:B------:R-:W-:Y:S05]  /*afe0*/  BRA `(.L_x_259) ;  /* 0xffffffec00c07947 */ /* 0x000fea000383ffff */
.L_x_214:
[----:B0-----:R0:W1:Y:S02]  /*aff0*/  SYNCS.PHASECHK.TRANS64.TRYWAIT P0, [R6+URZ], R5 ;  /* 0x00000005060075a7 */ /* 0x001064000800017f */
[----:B-1----:R-:W-:Y:S05]  /*b000*/  @!P0 NANOSLEEP.SYNCS 0x989680 ;  /* 0x009896800000895d */ /* 0x002fea0003900000 */
[----:B------:R-:W1:Y:S02]  /*b010*/  @!P0 SYNCS.PHASECHK.TRANS64 P0, [R6+URZ], R5 ;  /* 0x00000005060085a7 */ /* 0x000e64000800007f */
[----:B-1----:R-:W-:Y:S05]  /*b020*/  @!P0 BRA `(.L_x_214) ;  /* 0xfffffffc00f08947 */ /* 0x002fea000383ffff */
[----:B------:R-:W-:Y:S05]  /*b030*/  BRA `(.L_x_260) ;  /* 0xffffffec00d07947 */ /* 0x000fea000383ffff */
.L_x_215:
[----:B0-----:R0:W1:Y:S02]  /*b040*/  SYNCS.PHASECHK.TRANS64.TRYWAIT P0, [R9+URZ], R4 ;  /* 0x00000004090075a7 */ /* 0x001064000800017f */
[----:B-1----:R-:W-:Y:S05]  /*b050*/  @!P0 NANOSLEEP.SYNCS 0x989680 ;  /* 0x009896800000895d */ /* 0x002fea0003900000 */
[----:B------:R-:W1:Y:S02]  /*b060*/  @!P0 SYNCS.PHASECHK.TRANS64 P0, [R9+URZ], R4 ;  /* 0x00000004090085a7 */ /* 0x000e64000800007f */
[----:B-1----:R-:W-:Y:S05]  /*b070*/  @!P0 BRA `(.L_x_215) ;  /* 0xfffffffc00f08947 */ /* 0x002fea000383ffff */
[----:B------:R-:W-:Y:S05]  /*b080*/  BRA `(.L_x_261) ;  /* 0xffffffec00e07947 */ /* 0x000fea000383ffff */
.L_x_216:
[----:B0-----:R0:W1:Y:S02]  /*b090*/  SYNCS.PHASECHK.TRANS64.TRYWAIT P0, [R6+URZ], R5 ;  /* 0x00000005060075a7 */ /* 0x001064000800017f */
[----:B-1----:R-:W-:Y:S05]  /*b0a0*/  @!P0 NANOSLEEP.SYNCS 0x989680 ;  /* 0x009896800000895d */ /* 0x002fea0003900000 */
[----:B------:R-:W1:Y:S02]  /*b0b0*/  @!P0 SYNCS.PHASECHK.TRANS64 P0, [R6+URZ], R5 ;  /* 0x00000005060085a7 */ /* 0x000e64000800007f */
[----:B-1----:R-:W-:Y:S05]  /*b0c0*/  @!P0 BRA `(.L_x_216) ;  /* 0xfffffffc00f08947 */ /* 0x002fea000383ffff */
[----:B------:R-:W-:Y:S05]  /*b0d0*/  BRA `(.L_x_262) ;  /* 0xffffffec00f07947 */ /* 0x000fea000383ffff */
.L_x_217:
[----:B0-----:R0:W1:Y:S02]  /*b0e0*/  SYNCS.PHASECHK.TRANS64.TRYWAIT P0, [R9+URZ], R4 ;  /* 0x00000004090075a7 */ /* 0x001064000800017f */
[----:B-1----:R-:W-:Y:S05]  /*b0f0*/  @!P0 NANOSLEEP.SYNCS 0x989680 ;  /* 0x009896800000895d */ /* 0x002fea0003900000 */
[----:B------:R-:W1:Y:S02]  /*b100*/  @!P0 SYNCS.PHASECHK.TRANS64 P0, [R9+URZ], R4 ;  /* 0x00000004090085a7 */ /* 0x000e64000800007f */
[----:B-1----:R-:W-:Y:S05]  /*b110*/  @!P0 BRA `(.L_x_217) ;  /* 0xfffffffc00f08947 */ /* 0x002fea000383ffff */
[----:B------:R-:W-:Y:S05]  /*b120*/  BRA `(.L_x_263) ;  /* 0xfffffff000007947 */ /* 0x000fea000383ffff */
.L_x_218:
[----:B0-----:R0:W1:Y:S02]  /*b130*/  SYNCS.PHASECHK.TRANS64.TRYWAIT P0, [R6+URZ], R5 ;  /* 0x00000005060075a7 */ /* 0x001064000800017f */
[----:B-1----:R-:W-:Y:S05]  /*b140*/  @!P0 NANOSLEEP.SYNCS 0x989680 ;  /* 0x009896800000895d */ /* 0x002fea0003900000 */
[----:B------:R-:W1:Y:S02]  /*b150*/  @!P0 SYNCS.PHASECHK.TRANS64 P0, [R6+URZ], R5 ;  /* 0x00000005060085a7 */ /* 0x000e64000800007f */
[----:B-1----:R-:W-:Y:S05]  /*b160*/  @!P0 BRA `(.L_x_218) ;  /* 0xfffffffc00f08947 */ /* 0x002fea000383ffff */
[----:B------:R-:W-:Y:S05]  /*b170*/  BRA `(.L_x_264) ;  /* 0xfffffff000107947 */ /* 0x000fea000383ffff */
.L_x_219:
[----:B0-----:R0:W1:Y:S02]  /*b180*/  SYNCS.PHASECHK.TRANS64.TRYWAIT P0, [R9+URZ], R4 ;  /* 0x00000004090075a7 */ /* 0x001064000800017f */
[----:B-1----:R-:W-:Y:S05]  /*b190*/  @!P0 NANOSLEEP.SYNCS 0x989680 ;  /* 0x009896800000895d */ /* 0x002fea0003900000 */
[----:B------:R-:W1:Y:S02]  /*b1a0*/  @!P0 SYNCS.PHASECHK.TRANS64 P0, [R9+URZ], R4 ;  /* 0x00000004090085a7 */ /* 0x000e64000800007f */
[----:B-1----:R-:W-:Y:S05]  /*b1b0*/  @!P0 BRA `(.L_x_219) ;  /* 0xfffffffc00f08947 */ /* 0x002fea000383ffff */
[----:B------:R-:W-:Y:S05]  /*b1c0*/  BRA `(.L_x_265) ;  /* 0xfffffff000207947 */ /* 0x000fea000383ffff */
.L_x_220:
[----:B0-----:R0:W1:Y:S02]  /*b1d0*/  SYNCS.PHASECHK.TRANS64.TRYWAIT P0, [R6+URZ], R5 ;  /* 0x00000005060075a7 */ /* 0x001064000800017f */
[----:B-1----:R-:W-:Y:S05]  /*b1e0*/  @!P0 NANOSLEEP.SYNCS 0x989680 ;  /* 0x009896800000895d */ /* 0x002fea0003900000 */
[----:B------:R-:W1:Y:S02]  /*b1f0*/  @!P0 SYNCS.PHASECHK.TRANS64 P0, [R6+URZ], R5 ;  /* 0x00000005060085a7 */ /* 0x000e64000800007f */
[----:B-1----:R-:W-:Y:S05]  /*b200*/  @!P0 BRA `(.L_x_220) ;  /* 0xfffffffc00f08947 */ /* 0x002fea000383ffff */
[----:B------:R-:W-:Y:S05]  /*b210*/  BRA `(.L_x_266) ;  /* 0xfffffff000307947 */ /* 0x000fea000383ffff */
.L_x_221:
[----:B0-----:R0:W1:Y:S02]  /*b220*/  SYNCS.PHASECHK.TRANS64.TRYWAIT P0, [R9+URZ], R4 ;  /* 0x00000004090075a7 */ /* 0x001064000800017f */
[----:B-1----:R-:W-:Y:S05]  /*b230*/  @!P0 NANOSLEEP.SYNCS 0x989680 ;  /* 0x009896800000895d */ /* 0x002fea0003900000 */
[----:B------:R-:W1:Y:S02]  /*b240*/  @!P0 SYNCS.PHASECHK.TRANS64 P0, [R9+URZ], R4 ;  /* 0x00000004090085a7 */ /* 0x000e64000800007f */
[----:B-1----:R-:W-:Y:S05]  /*b250*/  @!P0 BRA `(.L_x_221) ;  /* 0xfffffffc00f08947 */ /* 0x002fea000383ffff */
[----:B------:R-:W-:Y:S05]  /*b260*/  BRA `(.L_x_267) ;  /* 0xfffffff000407947 */ /* 0x000fea000383ffff */
.L_x_222:
[----:B0-----:R0:W1:Y:S02]  /*b270*/  SYNCS.PHASECHK.TRANS64.TRYWAIT P0, [R8+URZ], R5 ;  /* 0x00000005080075a7 */ /* 0x001064000800017f */
[----:B-1----:R-:W-:Y:S05]  /*b280*/  @!P0 NANOSLEEP.SYNCS 0x989680 ;  /* 0x009896800000895d */ /* 0x002fea0003900000 */
[----:B------:R-:W1:Y:S02]  /*b290*/  @!P0 SYNCS.PHASECHK.TRANS64 P0, [R8+URZ], R5 ;  /* 0x00000005080085a7 */ /* 0x000e64000800007f */
[----:B-1----:R-:W-:Y:S05]  /*b2a0*/  @!P0 BRA `(.L_x_222) ;  /* 0xfffffffc00f08947 */ /* 0x002fea000383ffff */
[----:B------:R-:W-:Y:S05]  /*b2b0*/  BRA `(.L_x_268) ;  /* 0xfffffff000507947 */ /* 0x000fea000383ffff */
.L_x_223:
[----:B-1----:R1:W2:Y:S02]  /*b2c0*/  SYNCS.PHASECHK.TRANS64.TRYWAIT P0, [R11+URZ], R6 ;  /* 0x000000060b0075a7 */ /* 0x0022a4000800017f */
[----:B--2---:R-:W-:Y:S05]  /*b2d0*/  @!P0 NANOSLEEP.SYNCS 0x989680 ;  /* 0x009896800000895d */ /* 0x004fea0003900000 */
[----:B------:R-:W2:Y:S02]  /*b2e0*/  @!P0 SYNCS.PHASECHK.TRANS64 P0, [R11+URZ], R6 ;  /* 0x000000060b0085a7 */ /* 0x000ea4000800007f */
[----:B--2---:R-:W-:Y:S05]  /*b2f0*/  @!P0 BRA `(.L_x_223) ;  /* 0xfffffffc00f08947 */ /* 0x004fea000383ffff */
[----:B------:R-:W-:Y:S05]  /*b300*/  BRA `(.L_x_269) ;  /* 0xfffffff000587947 */ /* 0x000fea000383ffff */
.L_x_270:
[----:B------:R-:W-:-:S00]  /*b310*/  BRA `(.L_x_270) ;  /* 0xfffffffc00fc7947 */ /* 0x000fc0000383ffff */
[----:B------:R-:W-:-:S00]  /*b320*/  NOP ;  /* 0x0000000000007918 */ /* 0x000fc00000000000 */
        /* <DEDUP_REMOVED lines=13> */
.L_x_271:


//--------------------- .nv.shared._ZN7cutlass13device_kernelINS_4gemm6kernel13GemmUniversalIN4cute5tupleIJiiiiEEENS1_10collective13CollectiveMmaINS1_37MainloopSm90TmaGmmaWarpSpecializedFP8ILi37ENS5_IJNS4_1CILi1EEESB_SB_EEENS1_32KernelTmaWarpSpecializedPingpongEEENS5_IJNSA_ILi64EEENSA_ILi128EEENSA_ILi32EEEEEENS_12float_e4m3_tENS5_IJlSB_lEEESJ_SK_NS4_8TiledMMAINS4_8MMA_AtomIJNS4_4SM904GMMA31MMA_64x128x32_F32E4M3E4M3_SS_TNILNSO_7ScaleInE1ELSQ_1EEEEEENS4_6LayoutISC_NS5_IJNSA_ILi0EEESU_SU_EEEEENS5_IJNS4_10UnderscoreESX_SX_EEEEENS4_13SM90_TMA_LOADENS4_14ComposedLayoutINS4_7SwizzleILi1ELi4ELi3EEENS4_18smem_ptr_flag_bitsILi8EEENST_INS5_IJNSA_ILi8EEESH_EEENS5_IJSH_SB_EEEEEEEvNS4_8identityES10_S1A_vS1B_EENS_8epilogue10collective6detail29Sm90TmaWarpSpecializedAdapterINS1E_15DefaultEpilogueISJ_SK_SK_NS1D_6thread17LinearCombinationISJ_Li1EffLNS1I_9ScaleType4KindE0ELNS_15FloatRoundStyleE2ESJ_EENS1_15EpilogueDefaultEEEEEvvEEEEvNT_6ParamsE --------------------------
	.section	.nv.shared._ZN7cutlass13device_kernelINS_4gemm6kernel13GemmUniversalIN4cute5tupleIJiiiiEEENS1_10collective13CollectiveMmaINS1_37MainloopSm90TmaGmmaWarpSpecializedFP8ILi37ENS5_IJNS4_1CILi1EEESB_SB_EEENS1_32KernelTmaWarpSpecializedPingpongEEENS5_IJNSA_ILi64EEENSA_ILi128EEENSA_ILi32EEEEEENS_12float_e4m3_tENS5_IJlSB_lEEESJ_SK_NS4_8TiledMMAINS4_8MMA_AtomIJNS4_4SM904GMMA31MMA_64x128x32_F32E4M3E4M3_SS_TNILNSO_7ScaleInE1ELSQ_1EEEEEENS4_6LayoutISC_NS5_IJNSA_ILi0EEESU_SU_EEEEENS5_IJNS4_10UnderscoreESX_SX_EEEEENS4_13SM90_TMA_LOADENS4_14ComposedLayoutINS4_7SwizzleILi1ELi4ELi3EEENS4_18smem_ptr_flag_bitsILi8EEENST_INS5_IJNSA_ILi8EEESH_EEENS5_IJSH_SB_EEEEEEEvNS4_8identityES10_S1A_vS1B_EENS_8epilogue10collective6detail29Sm90TmaWarpSpecializedAdapterINS1E_15DefaultEpilogueISJ_SK_SK_NS1D_6thread17LinearCombinationISJ_Li1EffLNS1I_9ScaleType4KindE0ELNS_15FloatRoundStyleE2ESJ_EENS1_15EpilogueDefaultEEEEEvvEEEEvNT_6ParamsE,"aw",@nobits
	.sectionflags	@""
	.align	16
	.zero		1024


//--------------------- .nv.shared.reserved.0     --------------------------
	.section	.nv.shared.reserved.0,"aw",@nobits
	.weak		__nv_reservedSMEM_offset_0_alias
	.size		__nv_reservedSMEM_offset_0_alias, 0, 0
	.other		__nv_reservedSMEM_offset_0_alias,@"STO_CUDA_RESERVED_SHARED STV_DEFAULT"
__nv_reservedSMEM_offset_0_alias:
	.zero		0


//--------------------- .nv.global                --------------------------
	.section	.nv.global,"aw",@nobits
.nv.global:
	.type		_ZN40_INTERNAL_0b19ee91_4_k_cu_eafa96b8_217674cute1_E,@object
	.size		_ZN40_INTERNAL_0b19ee91_4_k_cu_eafa96b8_217674cute1_E,(_ZN40_INTERNAL_0b19ee91_4_k_cu_eafa96b8_217674cuda3std3__45__cpo6cbeginE - _ZN40_INTERNAL_0b19ee91_4_k_cu_eafa96b8_217674cute1_E)
_ZN40_INTERNAL_0b19ee91_4_k_cu_eafa96b8_217674cute1_E:
	.zero		1
	.type		_ZN40_INTERNAL_0b19ee91_4_k_cu_eafa96b8_217674cuda3std3__45__cpo6cbeginE,@object
	.size		_ZN40_INTERNAL_0b19ee91_4_k_cu_eafa96b8_217674cuda3std3__45__cpo6cbeginE,(_ZN40_INTERNAL_0b19ee91_4_k_cu_eafa96b8_217674cuda3std3__48in_placeE - _ZN40_INTERNAL_0b19ee91_4_k_cu_eafa96b8_217674cuda3std3__45__cpo6cbeginE)
_ZN40_INTERNAL_0b19ee91_4_k_cu_eafa96b8_217674cuda3std3__45__cpo6cbeginE:
	.zero		1
	.type		_ZN40_INTERNAL_0b19ee91_4_k_cu_eafa96b8_217674cuda3std3__48in_placeE,@object
	.size		_ZN40_INTERNAL_0b19ee91_4_k_cu_eafa96b8_217674cuda3std3__48in_placeE,(_ZN40_INTERNAL_0b19ee91_4_k_cu_eafa96b8_217674cuda3std6ranges3__45__cpo9iter_moveE - _ZN40_INTERNAL_0b19ee91_4_k_cu_eafa96b8_217674cuda3std3__48in_placeE)
_ZN40_INTERNAL_0b19ee91_4_k_cu_eafa96b8_217674cuda3std3__48in_placeE:
	.zero		1
	.type		_ZN40_INTERNAL_0b19ee91_4_k_cu_eafa96b8_217674cuda3std6ranges3__45__cpo9iter_moveE,@object
	.size		_ZN40_INTERNAL_0b19ee91_4_k_cu_eafa96b8_217674cuda3std6ranges3__45__cpo9iter_moveE,(_ZN40_INTERNAL_0b19ee91_4_k_cu_eafa96b8_217674cuda3std3__45__cpo5beginE - _ZN40_INTERNAL_0b19ee91_4_k_cu_eafa96b8_217674cuda3std6ranges3__45__cpo9iter_moveE)
_ZN40_INTERNAL_0b19ee91_4_k_cu_eafa96b8_217674cuda3std6ranges3__45__cpo9iter_moveE:
	.zero		1
	.type		_ZN40_INTERNAL_0b19ee91_4_k_cu_eafa96b8_217674cuda3std3__45__cpo5beginE,@object
	.size		_ZN40_INTERNAL_0b19ee91_4_k_cu_eafa96b8_217674cuda3std3__45__cpo5beginE,(_ZN40_INTERNAL_0b19ee91_4_k_cu_eafa96b8_217674cuda3std3__442_GLOBAL__N__0b19ee91_4_k_cu_eafa96b8_217676ignoreE - _ZN40_INTERNAL_0b19ee91_4_k_cu_eafa96b8_217674cuda3std3__45__cpo5beginE)
_ZN40_INTERNAL_0b19ee91_4_k_cu_eafa96b8_217674cuda3std3__45__cpo5beginE:
	.zero		1
	.type		_ZN40_INTERNAL_0b19ee91_4_k_cu_eafa96b8_217674cuda3std3__442_GLOBAL__N__0b19ee91_4_k_cu_eafa96b8_217676ignoreE,@object
	.size		_ZN40_INTERNAL_0b19ee91_4_k_cu_eafa96b8_217674cuda3std3__442_GLOBAL__N__0b19ee91_4_k_cu_eafa96b8_217676ignoreE,(_ZN40_INTERNAL_0b19ee91_4_k_cu_eafa96b8_217674cute7productE - _ZN40_INTERNAL_0b19ee91_4_k_cu_eafa96b8_217674cuda3std3__442_GLOBAL__N__0b19ee91_4_k_cu_eafa96b8_217676ignoreE)
_ZN40_INTERNAL_0b19ee91_4_k_cu_eafa96b8_217674cuda3std3__442_GLOBAL__N__0b19ee91_4_k_cu_eafa96b8_217676ignoreE:
	.zero		1
	.type		_ZN40_INTERNAL_0b19ee91_4_k_cu_eafa96b8_217674cute7productE,@object
	.size		_ZN40_INTERNAL_0b19ee91_4_k_cu_eafa96b8_217674cute7productE,(_ZN40_INTERNAL_0b19ee91_4_k_cu_eafa96b8_217674cuda3std3__45__cpo3endE - _ZN40_INTERNAL_0b19ee91_4_k_cu_eafa96b8_217674cute7productE)
_ZN40_INTERNAL_0b19ee91_4_k_cu_eafa96b8_217674cute7productE:
	.zero		1
	.type		_ZN40_INTERNAL_0b19ee91_4_k_cu_eafa96b8_217674cuda3std3__45__cpo3endE,@object
	.size		_ZN40_INTERNAL_0b19ee91_4_k_cu_eafa96b8_217674cuda3std3__45__cpo3endE,(_ZN40_INTERNAL_0b19ee91_4_k_cu_eafa96b8_217674cuda3std3__419piecewise_constructE - _ZN40_INTERNAL_0b19ee91_4_k_cu_eafa96b8_217674cuda3std3__45__cpo3endE)
_ZN40_INTERNAL_0b19ee91_4_k_cu_eafa96b8_217674cuda3std3__45__cpo3endE:
	.zero		1
	.type		_ZN40_INTERNAL_0b19ee91_4_k_cu_eafa96b8_217674cuda3std3__419piecewise_constructE,@object
	.size		_ZN40_INTERNAL_0b19ee91_4_k_cu_eafa96b8_217674cuda3std3__419piecewise_constructE,(_ZN40_INTERNAL_0b19ee91_4_k_cu_eafa96b8_217674cuda3std3__45__cpo4cendE - _ZN40_INTERNAL_0b19ee91_4_k_cu_eafa96b8_217674cuda3std3__419piecewise_constructE)
_ZN40_INTERNAL_0b19ee91_4_k_cu_eafa96b8_217674cuda3std3__419piecewise_constructE:
	.zero		1
	.type		_ZN40_INTERNAL_0b19ee91_4_k_cu_eafa96b8_217674cuda3std3__45__cpo4cendE,@object
	.size		_ZN40_INTERNAL_0b19ee91_4_k_cu_eafa96b8_217674cuda3std3__45__cpo4cendE,(_ZN40_INTERNAL_0b19ee91_4_k_cu_eafa96b8_217674cuda3std6ranges3__45__cpo4swapE - _ZN40_INTERNAL_0b19ee91_4_k_cu_eafa96b8_217674cuda3std3__45__cpo4cendE)
_ZN40_INTERNAL_0b19ee91_4_k_cu_eafa96b8_217674cuda3std3__45__cpo4cendE:
	.zero		1
	.type		_ZN40_INTERNAL_0b19ee91_4_k_cu_eafa96b8_217674cuda3std6ranges3__45__cpo4swapE,@object
	.size		_ZN40_INTERNAL_0b19ee91_4_k_cu_eafa96b8_217674cuda3std6ranges3__45__cpo4swapE,(.L_7 - _ZN40_INTERNAL_0b19ee91_4_k_cu_eafa96b8_217674cuda3std6ranges3__45__cpo4swapE)
_ZN40_INTERNAL_0b19ee91_4_k_cu_eafa96b8_217674cuda3std6ranges3__45__cpo4swapE:
	.zero		1
.L_7:


//--------------------- .nv.constant0._ZN7cutlass13device_kernelINS_4gemm6kernel13GemmUniversalIN4cute5tupleIJiiiiEEENS1_10collective13CollectiveMmaINS1_37MainloopSm90TmaGmmaWarpSpecializedFP8ILi37ENS5_IJNS4_1CILi1EEESB_SB_EEENS1_32KernelTmaWarpSpecializedPingpongEEENS5_IJNSA_ILi64EEENSA_ILi128EEENSA_ILi32EEEEEENS_12float_e4m3_tENS5_IJlSB_lEEESJ_SK_NS4_8TiledMMAINS4_8MMA_AtomIJNS4_4SM904GMMA31MMA_64x128x32_F32E4M3E4M3_SS_TNILNSO_7ScaleInE1ELSQ_1EEEEEENS4_6LayoutISC_NS5_IJNSA_ILi0EEESU_SU_EEEEENS5_IJNS4_10UnderscoreESX_SX_EEEEENS4_13SM90_TMA_LOADENS4_14ComposedLayoutINS4_7SwizzleILi1ELi4ELi3EEENS4_18smem_ptr_flag_bitsILi8EEENST_INS5_IJNSA_ILi8EEESH_EEENS5_IJSH_SB_EEEEEEEvNS4_8identityES10_S1A_vS1B_EENS_8epilogue10collective6detail29Sm90TmaWarpSpecializedAdapterINS1E_15DefaultEpilogueISJ_SK_SK_NS1D_6thread17LinearCombinationISJ_Li1EffLNS1I_9ScaleType4KindE0ELNS_15FloatRoundStyleE2ESJ_EENS1_15EpilogueDefaultEEEEEvvEEEEvNT_6ParamsE --------------------------
	.section	.nv.constant0._ZN7cutlass13device_kernelINS_4gemm6kernel13GemmUniversalIN4cute5tupleIJiiiiEEENS1_10collective13CollectiveMmaINS1_37MainloopSm90TmaGmmaWarpSpecializedFP8ILi37ENS5_IJNS4_1CILi1EEESB_SB_EEENS1_32KernelTmaWarpSpecializedPingpongEEENS5_IJNSA_ILi64EEENSA_ILi128EEENSA_ILi32EEEEEENS_12float_e4m3_tENS5_IJlSB_lEEESJ_SK_NS4_8TiledMMAINS4_8MMA_AtomIJNS4_4SM904GMMA31MMA_64x128x32_F32E4M3E4M3_SS_TNILNSO_7ScaleInE1ELSQ_1EEEEEENS4_6LayoutISC_NS5_IJNSA_ILi0EEESU_SU_EEEEENS5_IJNS4_10UnderscoreESX_SX_EEEEENS4_13SM90_TMA_LOADENS4_14ComposedLayoutINS4_7SwizzleILi1ELi4ELi3EEENS4_18smem_ptr_flag_bitsILi8EEENST_INS5_IJNSA_ILi8EEESH_EEENS5_IJSH_SB_EEEEEEEvNS4_8identityES10_S1A_vS1B_EENS_8epilogue10collective6detail29Sm90TmaWarpSpecializedAdapterINS1E_15DefaultEpilogueISJ_SK_SK_NS1D_6thread17LinearCombinationISJ_Li1EffLNS1I_9ScaleType4KindE0ELNS_15FloatRoundStyleE2ESJ_EENS1_15EpilogueDefaultEEEEEvvEEEEvNT_6ParamsE,"a",@progbits
	.sectionflags	@""
	.align	4
.nv.constant0._ZN7cutlass13device_kernelINS_4gemm6kernel13GemmUniversalIN4cute5tupleIJiiiiEEENS1_10collective13CollectiveMmaINS1_37MainloopSm90TmaGmmaWarpSpecializedFP8ILi37ENS5_IJNS4_1CILi1EEESB_SB_EEENS1_32KernelTmaWarpSpecializedPingpongEEENS5_IJNSA_ILi64EEENSA_ILi128EEENSA_ILi32EEEEEENS_12float_e4m3_tENS5_IJlSB_lEEESJ_SK_NS4_8TiledMMAINS4_8MMA_AtomIJNS4_4SM904GMMA31MMA_64x128x32_F32E4M3E4M3_SS_TNILNSO_7ScaleInE1ELSQ_1EEEEEENS4_6LayoutISC_NS5_IJNSA_ILi0EEESU_SU_EEEEENS5_IJNS4_10UnderscoreESX_SX_EEEEENS4_13SM90_TMA_LOADENS4_14ComposedLayoutINS4_7SwizzleILi1ELi4ELi3EEENS4_18smem_ptr_flag_bitsILi8EEENST_INS5_IJNSA_ILi8EEESH_EEENS5_IJSH_SB_EEEEEEEvNS4_8identityES10_S1A_vS1B_EENS_8epilogue10collective6detail29Sm90TmaWarpSpecializedAdapterINS1E_15DefaultEpilogueISJ_SK_SK_NS1D_6thread17LinearCombinationISJ_Li1EffLNS1I_9ScaleType4KindE0ELNS_15FloatRoundStyleE2ESJ_EENS1_15EpilogueDefaultEEEEEvvEEEEvNT_6ParamsE:
	.zero		1664


//--------------------- SYMBOLS --------------------------

	.type		.nv.reservedSmem.offset0,@object
	.size		.nv.reservedSmem.offset0,0x4
